	.target	sm_100a

	.elftype	@"ET_EXEC"


//--------------------- .note.nv.tkinfo           --------------------------
	.section	.note.nv.tkinfo,"",@"SHT_NOTE"
	.sectionflags	@"SHF_NOTE_NV_TKINFO"
	.tkinfo
        /*0018*/ 	.word	0x00000002
        /*0030*/ 	.string	""
        /*0030*/ 	.string	"ptxas"
        /*0030*/ 	.string	"Cuda compilation tools, release 13.0, V13.0.88"
        /*0030*/ 	.string	"Build cuda_13.0.r13.0/compiler.36424714_0"
        /*0030*/ 	.string	"-arch sm_100a -m 64 "



//--------------------- .note.nv.cuinfo           --------------------------
	.section	.note.nv.cuinfo,"",@"SHT_NOTE"
	.sectionflags	@"SHF_NOTE_NV_CUINFO"
        /*0018*/ 	.short	0x0002
        /*001a*/ 	.short	0x0064
        /*001c*/ 	.short	0x0082
	.zero		2


//--------------------- .nv.info                  --------------------------
	.section	.nv.info,"",@"SHT_CUDA_INFO"
	.align	4


	//----- nvinfo : EIATTR_REGCOUNT
	.align		4
        /*0000*/ 	.byte	0x04, 0x2f
        /*0002*/ 	.short	(.L_19 - .L_18)
	.align		4
.L_18:
        /*0004*/ 	.word	index@(_ZN7cutlass13device_kernelINS_4gemm6kernel13GemmUniversalIN4cute5tupleIJiiiiEEENS1_10collective13CollectiveMmaINS1_35MainloopSm100TmaUmmaWarpSpecializedILi5ELi2ELi4ENS5_IJNS4_1CILi1EEESB_SB_EEEEENS5_IJNSA_ILi128EEESE_NSA_ILi32EEEEEENS_12float_e5m2_tENS5_IJlSB_lEEESH_SI_NS4_8TiledMMAINS4_8MMA_AtomIJNS4_10MMA_TraitsINS4_19SM100_MMA_F8F6F4_SSEJSH_SH_fSE_SE_NS4_17integral_constantINS4_4UMMA5MajorELSP_0EEESQ_NSN_INSO_7ScaleInELSR_0EEESS_EEEEEENS4_6LayoutISC_NS5_IJNSA_ILi0EEESW_SW_EEEEENS5_IJNS4_10UnderscoreESZ_SZ_EEEEENS4_13SM90_TMA_LOADENS4_14ComposedLayoutINS4_7SwizzleILi1ELi4ELi3EEENS4_18smem_ptr_flag_bitsILi8EEENSV_INS5_IJNSA_ILi8EEESF_EEENS5_IJSF_SB_EEEEEEEvNS4_8identityES12_S1C_vS1D_EENS_8epilogue10collective18CollectiveEpilogueINS1F_23Sm100TmaWarpSpecializedILi2ELi2ELi64ELb0ELb0EEEJSG_NS5_IJNSV_ISE_SB_EENSV_INSA_ILi64EEESB_EEEEESH_SI_SH_SI_NS1F_6fusion15FusionCallbacksIS1J_NS1O_17LinearCombinationISH_fSH_fLNS_15FloatRoundStyleE2EEESG_S1N_JEEENS4_5SM1004TMEM4LOAD26SM100_TMEM_LOAD_32dp32b64xES12_NS13_INS14_ILi2ELi4ELi3EEES17_NSV_INS5_IJS18_S1L_EEENS5_IJS1L_SB_EEEEEEENS4_39AutoVectorizingCopyWithAssumedAlignmentILi128EEENS4_14SM90_TMA_STOREES22_S24_S24_EEEvvEEEEvNT_6ParamsE)
        /*0008*/ 	.word	0x000000e0


	//----- nvinfo : EIATTR_FRAME_SIZE
	.align		4
.L_19:
        /*000c*/ 	.byte	0x04, 0x11
        /*000e*/ 	.short	(.L_21 - .L_20)
	.align		4
.L_20:
        /*0010*/ 	.word	index@($__internal_2_$__cuda_sm10x_tcgen05_guardrail_trap_unallocated_columns_being_dealloced)
        /*0014*/ 	.word	0x00000000


	//----- nvinfo : EIATTR_FRAME_SIZE
	.align		4
.L_21:
        /*0018*/ 	.byte	0x04, 0x11
        /*001a*/ 	.short	(.L_23 - .L_22)
	.align		4
.L_22:
        /*001c*/ 	.word	index@($__internal_1_$__cuda_sm10x_tcgen05_guardrail_trap_phase_invalid_during_alloc)
        /*0020*/ 	.word	0x00000000


	//----- nvinfo : EIATTR_FRAME_SIZE
	.align		4
.L_23:
        /*0024*/ 	.byte	0x04, 0x11
        /*0026*/ 	.short	(.L_25 - .L_24)
	.align		4
.L_24:
        /*0028*/ 	.word	index@($__internal_0_$__cuda_sm10x_tcgen05_guardrail_trap_col_being_dealloced_not_returned_by_alloc)
        /*002c*/ 	.word	0x00000000


	//----- nvinfo : EIATTR_FRAME_SIZE
	.align		4
.L_25:
        /*0030*/ 	.byte	0x04, 0x11
        /*0032*/ 	.short	(.L_27 - .L_26)
	.align		4
.L_26:
        /*0034*/ 	.word	index@(_ZN7cutlass13device_kernelINS_4gemm6kernel13GemmUniversalIN4cute5tupleIJiiiiEEENS1_10collective13CollectiveMmaINS1_35MainloopSm100TmaUmmaWarpSpecializedILi5ELi2ELi4ENS5_IJNS4_1CILi1EEESB_SB_EEEEENS5_IJNSA_ILi128EEESE_NSA_ILi32EEEEEENS_12float_e5m2_tENS5_IJlSB_lEEESH_SI_NS4_8TiledMMAINS4_8MMA_AtomIJNS4_10MMA_TraitsINS4_19SM100_MMA_F8F6F4_SSEJSH_SH_fSE_SE_NS4_17integral_constantINS4_4UMMA5MajorELSP_0EEESQ_NSN_INSO_7ScaleInELSR_0EEESS_EEEEEENS4_6LayoutISC_NS5_IJNSA_ILi0EEESW_SW_EEEEENS5_IJNS4_10UnderscoreESZ_SZ_EEEEENS4_13SM90_TMA_LOADENS4_14ComposedLayoutINS4_7SwizzleILi1ELi4ELi3EEENS4_18smem_ptr_flag_bitsILi8EEENSV_INS5_IJNSA_ILi8EEESF_EEENS5_IJSF_SB_EEEEEEEvNS4_8identityES12_S1C_vS1D_EENS_8epilogue10collective18CollectiveEpilogueINS1F_23Sm100TmaWarpSpecializedILi2ELi2ELi64ELb0ELb0EEEJSG_NS5_IJNSV_ISE_SB_EENSV_INSA_ILi64EEESB_EEEEESH_SI_SH_SI_NS1F_6fusion15FusionCallbacksIS1J_NS1O_17LinearCombinationISH_fSH_fLNS_15FloatRoundStyleE2EEESG_S1N_JEEENS4_5SM1004TMEM4LOAD26SM100_TMEM_LOAD_32dp32b64xES12_NS13_INS14_ILi2ELi4ELi3EEES17_NSV_INS5_IJS18_S1L_EEENS5_IJS1L_SB_EEEEEEENS4_39AutoVectorizingCopyWithAssumedAlignmentILi128EEENS4_14SM90_TMA_STOREES22_S24_S24_EEEvvEEEEvNT_6ParamsE)
        /*0038*/ 	.word	0x00000000


	//----- nvinfo : EIATTR_MIN_STACK_SIZE
	.align		4
.L_27:
        /*003c*/ 	.byte	0x04, 0x12
        /*003e*/ 	.short	(.L_29 - .L_28)
	.align		4
.L_28:
        /*0040*/ 	.word	index@(_ZN7cutlass13device_kernelINS_4gemm6kernel13GemmUniversalIN4cute5tupleIJiiiiEEENS1_10collective13CollectiveMmaINS1_35MainloopSm100TmaUmmaWarpSpecializedILi5ELi2ELi4ENS5_IJNS4_1CILi1EEESB_SB_EEEEENS5_IJNSA_ILi128EEESE_NSA_ILi32EEEEEENS_12float_e5m2_tENS5_IJlSB_lEEESH_SI_NS4_8TiledMMAINS4_8MMA_AtomIJNS4_10MMA_TraitsINS4_19SM100_MMA_F8F6F4_SSEJSH_SH_fSE_SE_NS4_17integral_constantINS4_4UMMA5MajorELSP_0EEESQ_NSN_INSO_7ScaleInELSR_0EEESS_EEEEEENS4_6LayoutISC_NS5_IJNSA_ILi0EEESW_SW_EEEEENS5_IJNS4_10UnderscoreESZ_SZ_EEEEENS4_13SM90_TMA_LOADENS4_14ComposedLayoutINS4_7SwizzleILi1ELi4ELi3EEENS4_18smem_ptr_flag_bitsILi8EEENSV_INS5_IJNSA_ILi8EEESF_EEENS5_IJSF_SB_EEEEEEEvNS4_8identityES12_S1C_vS1D_EENS_8epilogue10collective18CollectiveEpilogueINS1F_23Sm100TmaWarpSpecializedILi2ELi2ELi64ELb0ELb0EEEJSG_NS5_IJNSV_ISE_SB_EENSV_INSA_ILi64EEESB_EEEEESH_SI_SH_SI_NS1F_6fusion15FusionCallbacksIS1J_NS1O_17LinearCombinationISH_fSH_fLNS_15FloatRoundStyleE2EEESG_S1N_JEEENS4_5SM1004TMEM4LOAD26SM100_TMEM_LOAD_32dp32b64xES12_NS13_INS14_ILi2ELi4ELi3EEES17_NSV_INS5_IJS18_S1L_EEENS5_IJS1L_SB_EEEEEEENS4_39AutoVectorizingCopyWithAssumedAlignmentILi128EEENS4_14SM90_TMA_STOREES22_S24_S24_EEEvvEEEEvNT_6ParamsE)
        /*0044*/ 	.word	0x00000000
.L_29:


//--------------------- .nv.compat                --------------------------
	.section	.nv.compat,"",@"SHT_CUDA_COMPAT_INFO"
	.align	4
        /*0000*/ 	.byte	0x02, 0x09, 0x01, 0x00, 0x02, 0x02, 0x02, 0x00, 0x02, 0x05, 0x05, 0x00, 0x03, 0x07, 0x01, 0x01
        /*0010*/ 	.byte	0x02, 0x03, 0x01, 0x00, 0x02, 0x06, 0x01, 0x00, 0x04, 0x0b, 0x08, 0x00, 0x09, 0x00, 0x00, 0x00
        /*0020*/ 	.byte	0x00, 0x00, 0x00, 0x00


//--------------------- .nv.info._ZN7cutlass13device_kernelINS_4gemm6kernel13GemmUniversalIN4cute5tupleIJiiiiEEENS1_10collective13CollectiveMmaINS1_35MainloopSm100TmaUmmaWarpSpecializedILi5ELi2ELi4ENS5_IJNS4_1CILi1EEESB_SB_EEEEENS5_IJNSA_ILi128EEESE_NSA_ILi32EEEEEENS_12float_e5m2_tENS5_IJlSB_lEEESH_SI_NS4_8TiledMMAINS4_8MMA_AtomIJNS4_10MMA_TraitsINS4_19SM100_MMA_F8F6F4_SSEJSH_SH_fSE_SE_NS4_17integral_constantINS4_4UMMA5MajorELSP_0EEESQ_NSN_INSO_7ScaleInELSR_0EEESS_EEEEEENS4_6LayoutISC_NS5_IJNSA_ILi0EEESW_SW_EEEEENS5_IJNS4_10UnderscoreESZ_SZ_EEEEENS4_13SM90_TMA_LOADENS4_14ComposedLayoutINS4_7SwizzleILi1ELi4ELi3EEENS4_18smem_ptr_flag_bitsILi8EEENSV_INS5_IJNSA_ILi8EEESF_EEENS5_IJSF_SB_EEEEEEEvNS4_8identityES12_S1C_vS1D_EENS_8epilogue10collective18CollectiveEpilogueINS1F_23Sm100TmaWarpSpecializedILi2ELi2ELi64ELb0ELb0EEEJSG_NS5_IJNSV_ISE_SB_EENSV_INSA_ILi64EEESB_EEEEESH_SI_SH_SI_NS1F_6fusion15FusionCallbacksIS1J_NS1O_17LinearCombinationISH_fSH_fLNS_15FloatRoundStyleE2EEESG_S1N_JEEENS4_5SM1004TMEM4LOAD26SM100_TMEM_LOAD_32dp32b64xES12_NS13_INS14_ILi2ELi4ELi3EEES17_NSV_INS5_IJS18_S1L_EEENS5_IJS1L_SB_EEEEEEENS4_39AutoVectorizingCopyWithAssumedAlignmentILi128EEENS4_14SM90_TMA_STOREES22_S24_S24_EEEvvEEEEvNT_6ParamsE --------------------------
	.section	.nv.info._ZN7cutlass13device_kernelINS_4gemm6kernel13GemmUniversalIN4cute5tupleIJiiiiEEENS1_10collective13CollectiveMmaINS1_35MainloopSm100TmaUmmaWarpSpecializedILi5ELi2ELi4ENS5_IJNS4_1CILi1EEESB_SB_EEEEENS5_IJNSA_ILi128EEESE_NSA_ILi32EEEEEENS_12float_e5m2_tENS5_IJlSB_lEEESH_SI_NS4_8TiledMMAINS4_8MMA_AtomIJNS4_10MMA_TraitsINS4_19SM100_MMA_F8F6F4_SSEJSH_SH_fSE_SE_NS4_17integral_constantINS4_4UMMA5MajorELSP_0EEESQ_NSN_INSO_7ScaleInELSR_0EEESS_EEEEEENS4_6LayoutISC_NS5_IJNSA_ILi0EEESW_SW_EEEEENS5_IJNS4_10UnderscoreESZ_SZ_EEEEENS4_13SM90_TMA_LOADENS4_14ComposedLayoutINS4_7SwizzleILi1ELi4ELi3EEENS4_18smem_ptr_flag_bitsILi8EEENSV_INS5_IJNSA_ILi8EEESF_EEENS5_IJSF_SB_EEEEEEEvNS4_8identityES12_S1C_vS1D_EENS_8epilogue10collective18CollectiveEpilogueINS1F_23Sm100TmaWarpSpecializedILi2ELi2ELi64ELb0ELb0EEEJSG_NS5_IJNSV_ISE_SB_EENSV_INSA_ILi64EEESB_EEEEESH_SI_SH_SI_NS1F_6fusion15FusionCallbacksIS1J_NS1O_17LinearCombinationISH_fSH_fLNS_15FloatRoundStyleE2EEESG_S1N_JEEENS4_5SM1004TMEM4LOAD26SM100_TMEM_LOAD_32dp32b64xES12_NS13_INS14_ILi2ELi4ELi3EEES17_NSV_INS5_IJS18_S1L_EEENS5_IJS1L_SB_EEEEEEENS4_39AutoVectorizingCopyWithAssumedAlignmentILi128EEENS4_14SM90_TMA_STOREES22_S24_S24_EEEvvEEEEvNT_6ParamsE,"",@"SHT_CUDA_INFO"
	.sectionflags	@""
	.align	4


	//----- nvinfo : EIATTR_CUDA_API_VERSION
	.align		4
        /*0000*/ 	.byte	0x04, 0x37
        /*0002*/ 	.short	(.L_31 - .L_30)
.L_30:
        /*0004*/ 	.word	0x00000082


	//----- nvinfo : EIATTR_KPARAM_INFO
	.align		4
.L_31:
        /*0008*/ 	.byte	0x04, 0x17
        /*000a*/ 	.short	(.L_33 - .L_32)
.L_32:
        /*000c*/ 	.word	0x00000000
        /*0010*/ 	.short	0x0000
        /*0012*/ 	.short	0x0000
        /*0014*/ 	.byte	0x00, 0xf0, 0x01, 0x20


	//----- nvinfo : EIATTR_AT_ENTRY_FRAGMENTS
	.align		4
.L_33:
        /*0018*/ 	.byte	0x04, 0x4f
        /*001a*/ 	.short	(.L_35 - .L_34)


	//   ....[0]....
.L_34:
        /*001c*/ 	.word	0x00000006


	//----- nvinfo : EIATTR_RESERVED_SMEM_USED
	.align		4
.L_35:
        /*0020*/ 	.byte	0x01, 0x41
	.zero		2


	//----- nvinfo : EIATTR_SPARSE_MMA_MASK
	.align		4
        /*0024*/ 	.byte	0x03, 0x50
        /*0026*/ 	.short	0x0000


	//----- nvinfo : EIATTR_TCGEN05_1CTA_USED
	.align		4
        /*0028*/ 	.byte	0x01, 0x51
	.zero		2


	//----- nvinfo : EIATTR_MAXREG_COUNT
	.align		4
        /*002c*/ 	.byte	0x03, 0x1b
        /*002e*/ 	.short	0x00ff


	//----- nvinfo : EIATTR_NUM_BARRIERS
	.align		4
        /*0030*/ 	.byte	0x02, 0x4c
        /*0032*/ 	.byte	0x07
	.zero		1


	//----- nvinfo : EIATTR_EXTERNS
	.align		4
        /*0034*/ 	.byte	0x04, 0x0f
        /*0036*/ 	.short	(.L_37 - .L_36)


	//   ....[0]....
	.align		4
.L_36:
        /*0038*/ 	.word	index@(__assertfail)


	//----- nvinfo : EIATTR_MERCURY_ISA_VERSION
	.align		4
.L_37:
        /*003c*/ 	.byte	0x03, 0x5f
        /*003e*/ 	.short	0x0101


	//----- nvinfo : EIATTR_INT_WARP_WIDE_INSTR_OFFSETS
	.align		4
        /*0040*/ 	.byte	0x04, 0x31
        /*0042*/ 	.short	(.L_39 - .L_38)


	//   ....[0]....
.L_38:
        /*0044*/ 	.word	0x00001da0


	//   ....[1]....
        /*0048*/ 	.word	0x00003730


	//   ....[2]....
        /*004c*/ 	.word	0x00003750


	//   ....[3]....
        /*0050*/ 	.word	0x00003780


	//   ....[4]....
        /*0054*/ 	.word	0x000040b0


	//   ....[5]....
        /*0058*/ 	.word	0x00004120


	//   ....[6]....
        /*005c*/ 	.word	0x00004300


	//   ....[7]....
        /*0060*/ 	.word	0x00004460


	//----- nvinfo : EIATTR_COOP_GROUP_MASK_REGIDS
	.align		4
.L_39:
        /*0064*/ 	.byte	0x04, 0x29
        /*0066*/ 	.short	(.L_41 - .L_40)


	//   ....[0]....
.L_40:
        /*0068*/ 	.word	0xffffffff


	//   ....[1]....
        /*006c*/ 	.word	0xffffffff


	//   ....[2]....
        /*0070*/ 	.word	0xffffffff


	//   ....[3]....
        /*0074*/ 	.word	0xffffffff


	//   ....[4]....
        /*0078*/ 	.word	0xffffffff


	//   ....[5]....
        /*007c*/ 	.word	0xffffffff


	//   ....[6]....
        /*0080*/ 	.word	0xffffffff


	//   ....[7]....
        /*0084*/ 	.word	0xffffffff


	//   ....[8]....
        /*0088*/ 	.word	0xffffffff


	//   ....[9]....
        /*008c*/ 	.word	0xffffffff


	//   ....[10]....
        /*0090*/ 	.word	0xffffffff


	//   ....[11]....
        /*0094*/ 	.word	0xffffffff


	//   ....[12]....
        /*0098*/ 	.word	0xffffffff


	//----- nvinfo : EIATTR_COOP_GROUP_INSTR_OFFSETS
	.align		4
.L_41:
        /*009c*/ 	.byte	0x04, 0x28
        /*009e*/ 	.short	(.L_43 - .L_42)


	//   ....[0]....
.L_42:
        /*00a0*/ 	.word	0x00000090


	//   ....[1]....
        /*00a4*/ 	.word	0x000004d0


	//   ....[2]....
        /*00a8*/ 	.word	0x00000660


	//   ....[3]....
        /*00ac*/ 	.word	0x000007c0


	//   ....[4]....
        /*00b0*/ 	.word	0x000008c0


	//   ....[5]....
        /*00b4*/ 	.word	0x00000a30


	//   ....[6]....
        /*00b8*/ 	.word	0x00000bd0


	//   ....[7]....
        /*00bc*/ 	.word	0x00001c80


	//   ....[8]....
        /*00c0*/ 	.word	0x00002af0


	//   ....[9]....
        /*00c4*/ 	.word	0x00002d00


	//   ....[10]....
        /*00c8*/ 	.word	0x00002d30


	//   ....[11]....
        /*00cc*/ 	.word	0x00003610


	//   ....[12]....
        /*00d0*/ 	.word	0x00003840


	//----- nvinfo : EIATTR_VRC_CTA_INIT_COUNT
	.align		4
.L_43:
        /*00d4*/ 	.byte	0x02, 0x4a
        /*00d6*/ 	.byte	0x80
	.zero		1


	//----- nvinfo : EIATTR_SYSCALL_OFFSETS
	.align		4
        /*00d8*/ 	.byte	0x04, 0x46
        /*00da*/ 	.short	(.L_45 - .L_44)


	//   ....[0]....
.L_44:
        /*00dc*/ 	.word	0x00004e90


	//   ....[1]....
        /*00e0*/ 	.word	0x00004fd0


	//   ....[2]....
        /*00e4*/ 	.word	0x00005830


	//   ....[3]....
        /*00e8*/ 	.word	0x00006e40


	//----- nvinfo : EIATTR_MBARRIER_INSTR_OFFSETS
	.align		4
.L_45:
        /*00ec*/ 	.byte	0x04, 0x39
        /*00ee*/ 	.short	(.L_47 - .L_46)


	//   ....[0]....
.L_46:
        /*00f0*/ 	.word	0x000005b0
        /*00f4*/ 	.word	0x000000ff
        /*00f8*/ 	.word	0x00000000
        /*00fc*/ 	.short	0x0100
        /*00fe*/ 	.byte	0x05
	.zero		1


	//   ....[1]....
        /*0100*/ 	.word	0x000005c0
        /*0104*/ 	.word	0x000000ff
        /*0108*/ 	.word	0x00000028
        /*010c*/ 	.short	0x0100
        /*010e*/ 	.byte	0x05
	.zero		1


	//   ....[2]....
        /*0110*/ 	.word	0x000005d0
        /*0114*/ 	.word	0x000000ff
        /*0118*/ 	.word	0x00000008
        /*011c*/ 	.short	0x0100
        /*011e*/ 	.byte	0x05
	.zero		1


	//   ....[3]....
        /*0120*/ 	.word	0x000005e0
        /*0124*/ 	.word	0x000000ff
        /*0128*/ 	.word	0x00000030
        /*012c*/ 	.short	0x0100
        /*012e*/ 	.byte	0x05
	.zero		1


	//   ....[4]....
        /*0130*/ 	.word	0x000005f0
        /*0134*/ 	.word	0x000000ff
        /*0138*/ 	.word	0x00000010
        /*013c*/ 	.short	0x0100
        /*013e*/ 	.byte	0x05
	.zero		1


	//   ....[5]....
        /*0140*/ 	.word	0x00000600
        /*0144*/ 	.word	0x000000ff
        /*0148*/ 	.word	0x00000038
        /*014c*/ 	.short	0x0100
        /*014e*/ 	.byte	0x05
	.zero		1


	//   ....[6]....
        /*0150*/ 	.word	0x00000610
        /*0154*/ 	.word	0x000000ff
        /*0158*/ 	.word	0x00000018
        /*015c*/ 	.short	0x0100
        /*015e*/ 	.byte	0x05
	.zero		1


	//   ....[7]....
        /*0160*/ 	.word	0x00000620
        /*0164*/ 	.word	0x000000ff
        /*0168*/ 	.word	0x00000040
        /*016c*/ 	.short	0x0100
        /*016e*/ 	.byte	0x05
	.zero		1


	//   ....[8]....
        /*0170*/ 	.word	0x00000630
        /*0174*/ 	.word	0x000000ff
        /*0178*/ 	.word	0x00000020
        /*017c*/ 	.short	0x0100
        /*017e*/ 	.byte	0x05
	.zero		1


	//   ....[9]....
        /*0180*/ 	.word	0x00000640
        /*0184*/ 	.word	0x000000ff
        /*0188*/ 	.word	0x00000048
        /*018c*/ 	.short	0x0100
        /*018e*/ 	.byte	0x05
	.zero		1


	//   ....[10]....
        /*0190*/ 	.word	0x00000770
        /*0194*/ 	.word	0x000000ff
        /*0198*/ 	.word	0x00000050
        /*019c*/ 	.short	0x0100
        /*019e*/ 	.byte	0x07
	.zero		1


	//   ....[11]....
        /*01a0*/ 	.word	0x00000780
        /*01a4*/ 	.word	0x000000ff
        /*01a8*/ 	.word	0x00000060
        /*01ac*/ 	.short	0x0100
        /*01ae*/ 	.byte	0x07
	.zero		1


	//   ....[12]....
        /*01b0*/ 	.word	0x00000790
        /*01b4*/ 	.word	0x000000ff
        /*01b8*/ 	.word	0x00000058
        /*01bc*/ 	.short	0x0100
        /*01be*/ 	.byte	0x07
	.zero		1


	//   ....[13]....
        /*01c0*/ 	.word	0x000007a0
        /*01c4*/ 	.word	0x000000ff
        /*01c8*/ 	.word	0x00000068
        /*01cc*/ 	.short	0x0100
        /*01ce*/ 	.byte	0x07
	.zero		1


	//   ....[14]....
        /*01d0*/ 	.word	0x00000890
        /*01d4*/ 	.word	0x000000ff
        /*01d8*/ 	.word	0x00000070
        /*01dc*/ 	.short	0x0100
        /*01de*/ 	.byte	0x05
	.zero		1


	//   ....[15]....
        /*01e0*/ 	.word	0x000008a0
        /*01e4*/ 	.word	0x000000ff
        /*01e8*/ 	.word	0x00000078
        /*01ec*/ 	.short	0x0100
        /*01ee*/ 	.byte	0x05
	.zero		1


	//   ....[16]....
        /*01f0*/ 	.word	0x000009e0
        /*01f4*/ 	.word	0x000000ff
        /*01f8*/ 	.word	0x00000080
        /*01fc*/ 	.short	0x0100
        /*01fe*/ 	.byte	0x05
	.zero		1


	//   ....[17]....
        /*0200*/ 	.word	0x000009f0
        /*0204*/ 	.word	0x000000ff
        /*0208*/ 	.word	0x00000090
        /*020c*/ 	.short	0x0100
        /*020e*/ 	.byte	0x05
	.zero		1


	//   ....[18]....
        /*0210*/ 	.word	0x00000a00
        /*0214*/ 	.word	0x000000ff
        /*0218*/ 	.word	0x00000088
        /*021c*/ 	.short	0x0100
        /*021e*/ 	.byte	0x05
	.zero		1


	//   ....[19]....
        /*0220*/ 	.word	0x00000a10
        /*0224*/ 	.word	0x000000ff
        /*0228*/ 	.word	0x00000098
        /*022c*/ 	.short	0x0100
        /*022e*/ 	.byte	0x05
	.zero		1


	//   ....[20]....
        /*0230*/ 	.word	0x00000b40
        /*0234*/ 	.word	0x000000ff
        /*0238*/ 	.word	0x000000a0
        /*023c*/ 	.short	0x0100
        /*023e*/ 	.byte	0x07
	.zero		1


	//   ....[21]....
        /*0240*/ 	.word	0x00000b50
        /*0244*/ 	.word	0x000000ff
        /*0248*/ 	.word	0x000000c0
        /*024c*/ 	.short	0x0100
        /*024e*/ 	.byte	0x07
	.zero		1


	//   ....[22]....
        /*0250*/ 	.word	0x00000b60
        /*0254*/ 	.word	0x000000ff
        /*0258*/ 	.word	0x000000a8
        /*025c*/ 	.short	0x0100
        /*025e*/ 	.byte	0x07
	.zero		1


	//   ....[23]....
        /*0260*/ 	.word	0x00000b70
        /*0264*/ 	.word	0x000000ff
        /*0268*/ 	.word	0x000000c8
        /*026c*/ 	.short	0x0100
        /*026e*/ 	.byte	0x07
	.zero		1


	//   ....[24]....
        /*0270*/ 	.word	0x00000b80
        /*0274*/ 	.word	0x000000ff
        /*0278*/ 	.word	0x000000b0
        /*027c*/ 	.short	0x0100
        /*027e*/ 	.byte	0x07
	.zero		1


	//   ....[25]....
        /*0280*/ 	.word	0x00000b90
        /*0284*/ 	.word	0x000000ff
        /*0288*/ 	.word	0x000000d0
        /*028c*/ 	.short	0x0100
        /*028e*/ 	.byte	0x07
	.zero		1


	//   ....[26]....
        /*0290*/ 	.word	0x00000ba0
        /*0294*/ 	.word	0x000000ff
        /*0298*/ 	.word	0x000000b8
        /*029c*/ 	.short	0x0100
        /*029e*/ 	.byte	0x07
	.zero		1


	//   ....[27]....
        /*02a0*/ 	.word	0x00000bb0
        /*02a4*/ 	.word	0x000000ff
        /*02a8*/ 	.word	0x000000d8
        /*02ac*/ 	.short	0x0100
        /*02ae*/ 	.byte	0x07
	.zero		1


	//   ....[28]....
        /*02b0*/ 	.word	0x00000ca0
        /*02b4*/ 	.word	0x000000ff
        /*02b8*/ 	.word	0x000000e0
        /*02bc*/ 	.short	0x0100
        /*02be*/ 	.byte	0x05
	.zero		1


	//   ....[29]....
        /*02c0*/ 	.word	0x00000cb0
        /*02c4*/ 	.word	0x000000ff
        /*02c8*/ 	.word	0x000000f0
        /*02cc*/ 	.short	0x0100
        /*02ce*/ 	.byte	0x05
	.zero		1


	//   ....[30]....
        /*02d0*/ 	.word	0x00000cc0
        /*02d4*/ 	.word	0x000000ff
        /*02d8*/ 	.word	0x000000e8
        /*02dc*/ 	.short	0x0100
        /*02de*/ 	.byte	0x05
	.zero		1


	//   ....[31]....
        /*02e0*/ 	.word	0x00000cd0
        /*02e4*/ 	.word	0x000000ff
        /*02e8*/ 	.word	0x000000f8
        /*02ec*/ 	.short	0x0100
        /*02ee*/ 	.byte	0x05
	.zero		1


	//   ....[32]....
        /*02f0*/ 	.word	0x000015a0
        /*02f4*/ 	.word	0x00000003
        /*02f8*/ 	.word	0x000000f0
        /*02fc*/ 	.short	0x010a
        /*02fe*/ 	.byte	0xff
	.zero		1


	//   ....[33]....
        /*0300*/ 	.word	0x000015d0
        /*0304*/ 	.word	0x00000003
        /*0308*/ 	.word	0x000000e0
        /*030c*/ 	.short	0x0101
        /*030e*/ 	.byte	0xff
	.zero		1


	//   ....[34]....
        /*0310*/ 	.word	0x000016a0
        /*0314*/ 	.word	0x000000ff
        /*0318*/ 	.word	0x00000028
        /*031c*/ 	.short	0x010a
        /*031e*/ 	.byte	0x08
	.zero		1


	//   ....[35]....
        /*0320*/ 	.word	0x00001740
        /*0324*/ 	.word	0x000000ff
        /*0328*/ 	.word	0x00000028
        /*032c*/ 	.short	0x010a
        /*032e*/ 	.byte	0x21
	.zero		1


	//   ....[36]....
        /*0330*/ 	.word	0x000018a0
        /*0334*/ 	.word	0x000000ff
        /*0338*/ 	.word	0x00000028
        /*033c*/ 	.short	0x010a
        /*033e*/ 	.byte	0x08
	.zero		1


	//   ....[37]....
        /*0340*/ 	.word	0x00001990
        /*0344*/ 	.word	0x000000ff
        /*0348*/ 	.word	0x00000078
        /*034c*/ 	.short	0x0101
        /*034e*/ 	.byte	0x04
	.zero		1


	//   ....[38]....
        /*0350*/ 	.word	0x000019b0
        /*0354*/ 	.word	0x000000ff
        /*0358*/ 	.word	0x00000028
        /*035c*/ 	.short	0x010a
        /*035e*/ 	.byte	0x08
	.zero		1


	//   ....[39]....
        /*0360*/ 	.word	0x00001a30
        /*0364*/ 	.word	0x000000ff
        /*0368*/ 	.word	0x00000028
        /*036c*/ 	.short	0x010a
        /*036e*/ 	.byte	0x11
	.zero		1


	//   ....[40]....
        /*0370*/ 	.word	0x00001b90
        /*0374*/ 	.word	0x000000ff
        /*0378*/ 	.word	0x00000028
        /*037c*/ 	.short	0x010a
        /*037e*/ 	.byte	0x08
	.zero		1


	//   ....[41]....
        /*0380*/ 	.word	0x00001cb0
        /*0384*/ 	.word	0x00000002
        /*0388*/ 	.word	0x00000080
        /*038c*/ 	.short	0x010a
        /*038e*/ 	.byte	0xff
	.zero		1


	//   ....[42]....
        /*0390*/ 	.word	0x00001d70
        /*0394*/ 	.word	0x00000002
        /*0398*/ 	.word	0x00000000
        /*039c*/ 	.short	0x0101
        /*039e*/ 	.byte	0xff
	.zero		1


	//   ....[43]....
        /*03a0*/ 	.word	0x000022d0
        /*03a4*/ 	.word	0x000000ff
        /*03a8*/ 	.word	0x00000000
        /*03ac*/ 	.short	0x010a
        /*03ae*/ 	.byte	0x05
	.zero		1


	//   ....[44]....
        /*03b0*/ 	.word	0x00002360
        /*03b4*/ 	.word	0x000000ff
        /*03b8*/ 	.word	0x00000000
        /*03bc*/ 	.short	0x010a
        /*03be*/ 	.byte	0x05
	.zero		1


	//   ....[45]....
        /*03c0*/ 	.word	0x000023f0
        /*03c4*/ 	.word	0x000000ff
        /*03c8*/ 	.word	0x00000000
        /*03cc*/ 	.short	0x010a
        /*03ce*/ 	.byte	0x05
	.zero		1


	//   ....[46]....
        /*03d0*/ 	.word	0x00002480
        /*03d4*/ 	.word	0x000000ff
        /*03d8*/ 	.word	0x00000000
        /*03dc*/ 	.short	0x010a
        /*03de*/ 	.byte	0x05
	.zero		1


	//   ....[47]....
        /*03e0*/ 	.word	0x00002520
        /*03e4*/ 	.word	0x00000000
        /*03e8*/ 	.word	0x00000000
        /*03ec*/ 	.short	0x010a
        /*03ee*/ 	.byte	0xff
	.zero		1


	//   ....[48]....
        /*03f0*/ 	.word	0x00002640
        /*03f4*/ 	.word	0x00000000
        /*03f8*/ 	.word	0x000000e0
        /*03fc*/ 	.short	0x010a
        /*03fe*/ 	.byte	0xff
	.zero		1


	//   ....[49]....
        /*0400*/ 	.word	0x000026a0
        /*0404*/ 	.word	0x00000004
        /*0408*/ 	.word	0x00000000
        /*040c*/ 	.short	0x0101
        /*040e*/ 	.byte	0xff
	.zero		1


	//   ....[50]....
        /*0410*/ 	.word	0x000026c0
        /*0414*/ 	.word	0x000000ff
        /*0418*/ 	.word	0x00000090
        /*041c*/ 	.short	0x010a
        /*041e*/ 	.byte	0x05
	.zero		1


	//   ....[51]....
        /*0420*/ 	.word	0x000027e0
        /*0424*/ 	.word	0x00000000
        /*0428*/ 	.word	0x00000080
        /*042c*/ 	.short	0x010a
        /*042e*/ 	.byte	0xff
	.zero		1


	//   ....[52]....
        /*0430*/ 	.word	0x000028f0
        /*0434*/ 	.word	0x00000000
        /*0438*/ 	.word	0x00000000
        /*043c*/ 	.short	0x0101
        /*043e*/ 	.byte	0xff
	.zero		1


	//   ....[53]....
        /*0440*/ 	.word	0x00002980
        /*0444*/ 	.word	0x000000ff
        /*0448*/ 	.word	0x00000090
        /*044c*/ 	.short	0x0106
        /*044e*/ 	.byte	0x05
	.zero		1


	//   ....[54]....
        /*0450*/ 	.word	0x000029a0
        /*0454*/ 	.word	0x000000ff
        /*0458*/ 	.word	0x00000090
        /*045c*/ 	.short	0x010a
        /*045e*/ 	.byte	0x05
	.zero		1


	//   ....[55]....
        /*0460*/ 	.word	0x00002a30
        /*0464*/ 	.word	0x000000ff
        /*0468*/ 	.word	0x00000090
        /*046c*/ 	.short	0x0106
        /*046e*/ 	.byte	0x04
	.zero		1


	//   ....[56]....
        /*0470*/ 	.word	0x00002a70
        /*0474*/ 	.word	0x00000000
        /*0478*/ 	.word	0x00000090
        /*047c*/ 	.short	0x010a
        /*047e*/ 	.byte	0xff
	.zero		1


	//   ....[57]....
        /*0480*/ 	.word	0x00002f50
        /*0484*/ 	.word	0x00000000
        /*0488*/ 	.word	0x00000080
        /*048c*/ 	.short	0x010a
        /*048e*/ 	.byte	0xff
	.zero		1


	//   ....[58]....
        /*0490*/ 	.word	0x00003050
        /*0494*/ 	.word	0x00000003
        /*0498*/ 	.word	0x00000000
        /*049c*/ 	.short	0x0101
        /*049e*/ 	.byte	0xff
	.zero		1


	//   ....[59]....
        /*04a0*/ 	.word	0x00003060
        /*04a4*/ 	.word	0x000000ff
        /*04a8*/ 	.word	0x00000000
        /*04ac*/ 	.short	0x010a
        /*04ae*/ 	.byte	0x04
	.zero		1


	//   ....[60]....
        /*04b0*/ 	.word	0x00003080
        /*04b4*/ 	.word	0x000000ff
        /*04b8*/ 	.word	0x000000c0
        /*04bc*/ 	.short	0x010a
        /*04be*/ 	.byte	0x09
	.zero		1


	//   ....[61]....
        /*04c0*/ 	.word	0x00003160
        /*04c4*/ 	.word	0x000000ff
        /*04c8*/ 	.word	0x00000000
        /*04cc*/ 	.short	0x010a
        /*04ce*/ 	.byte	0x07
	.zero		1


	//   ....[62]....
        /*04d0*/ 	.word	0x00003290
        /*04d4*/ 	.word	0x000000ff
        /*04d8*/ 	.word	0x00000000
        /*04dc*/ 	.short	0x010a
        /*04de*/ 	.byte	0x04
	.zero		1


	//   ....[63]....
        /*04e0*/ 	.word	0x00003440
        /*04e4*/ 	.word	0x000000ff
        /*04e8*/ 	.word	0x00000000
        /*04ec*/ 	.short	0x010a
        /*04ee*/ 	.byte	0x05
	.zero		1


	//   ....[64]....
        /*04f0*/ 	.word	0x000034d0
        /*04f4*/ 	.word	0x000000ff
        /*04f8*/ 	.word	0x00000000
        /*04fc*/ 	.short	0x010a
        /*04fe*/ 	.byte	0x05
	.zero		1


	//   ....[65]....
        /*0500*/ 	.word	0x00003560
        /*0504*/ 	.word	0x000000ff
        /*0508*/ 	.word	0x00000000
        /*050c*/ 	.short	0x010a
        /*050e*/ 	.byte	0x05
	.zero		1


	//   ....[66]....
        /*0510*/ 	.word	0x000035f0
        /*0514*/ 	.word	0x000000ff
        /*0518*/ 	.word	0x00000000
        /*051c*/ 	.short	0x010a
        /*051e*/ 	.byte	0x07
	.zero		1


	//   ....[67]....
        /*0520*/ 	.word	0x00003a50
        /*0524*/ 	.word	0x00000000
        /*0528*/ 	.word	0x00000080
        /*052c*/ 	.short	0x010a
        /*052e*/ 	.byte	0xff
	.zero		1


	//   ....[68]....
        /*0530*/ 	.word	0x00003b10
        /*0534*/ 	.word	0x00000000
        /*0538*/ 	.word	0x00000000
        /*053c*/ 	.short	0x0101
        /*053e*/ 	.byte	0xff
	.zero		1


	//   ....[69]....
        /*0540*/ 	.word	0x00003e30
        /*0544*/ 	.word	0x000000ff
        /*0548*/ 	.word	0x00000078
        /*054c*/ 	.short	0x010a
        /*054e*/ 	.byte	0x07
	.zero		1


	//   ....[70]....
        /*0550*/ 	.word	0x00004020
        /*0554*/ 	.word	0x000000ff
        /*0558*/ 	.word	0x00000060
        /*055c*/ 	.short	0x010a
        /*055e*/ 	.byte	0x07
	.zero		1


	//   ....[71]....
        /*0560*/ 	.word	0x000041f0
        /*0564*/ 	.word	0x000000ff
        /*0568*/ 	.word	0x00000050
        /*056c*/ 	.short	0x010b
        /*056e*/ 	.byte	0x07
	.zero		1


	//   ....[72]....
        /*0570*/ 	.word	0x00004260
        /*0574*/ 	.word	0x000000ff
        /*0578*/ 	.word	0x00000000
        /*057c*/ 	.short	0x0101
        /*057e*/ 	.byte	0x08
	.zero		1


	//   ....[73]....
        /*0580*/ 	.word	0x00004290
        /*0584*/ 	.word	0x000000ff
        /*0588*/ 	.word	0x00000068
        /*058c*/ 	.short	0x010a
        /*058e*/ 	.byte	0x07
	.zero		1


	//   ....[74]....
        /*0590*/ 	.word	0x000044a0
        /*0594*/ 	.word	0x000000ff
        /*0598*/ 	.word	0x00000058
        /*059c*/ 	.short	0x010b
        /*059e*/ 	.byte	0x07
	.zero		1


	//   ....[75]....
        /*05a0*/ 	.word	0x000044c0
        /*05a4*/ 	.word	0x000000ff
        /*05a8*/ 	.word	0x00000000
        /*05ac*/ 	.short	0x0101
        /*05ae*/ 	.byte	0x0d
	.zero		1


	//   ....[76]....
        /*05b0*/ 	.word	0x000044f0
        /*05b4*/ 	.word	0x000000ff
        /*05b8*/ 	.word	0x00000060
        /*05bc*/ 	.short	0x010a
        /*05be*/ 	.byte	0x07
	.zero		1


	//   ....[77]....
        /*05c0*/ 	.word	0x00004530
        /*05c4*/ 	.word	0x00000000
        /*05c8*/ 	.word	0x00000068
        /*05cc*/ 	.short	0x010a
        /*05ce*/ 	.byte	0xff
	.zero		1


	//   ....[78]....
        /*05d0*/ 	.word	0x00004860
        /*05d4*/ 	.word	0x00000000
        /*05d8*/ 	.word	0x00000080
        /*05dc*/ 	.short	0x010a
        /*05de*/ 	.byte	0xff
	.zero		1


	//   ....[79]....
        /*05e0*/ 	.word	0x00004970
        /*05e4*/ 	.word	0x00000000
        /*05e8*/ 	.word	0x00000000
        /*05ec*/ 	.short	0x0101
        /*05ee*/ 	.byte	0xff
	.zero		1


	//   ....[80]....
        /*05f0*/ 	.word	0x000053d0
        /*05f4*/ 	.word	0x00000003
        /*05f8*/ 	.word	0x00000050
        /*05fc*/ 	.short	0x010a
        /*05fe*/ 	.byte	0xff
	.zero		1


	//   ....[81]....
        /*0600*/ 	.word	0x00005410
        /*0604*/ 	.word	0x000000cf
        /*0608*/ 	.word	0x000000a0
        /*060c*/ 	.short	0x010a
        /*060e*/ 	.byte	0xff
	.zero		1


	//   ....[82]....
        /*0610*/ 	.word	0x00005540
        /*0614*/ 	.word	0x00000003
        /*0618*/ 	.word	0x00000050
        /*061c*/ 	.short	0x010a
        /*061e*/ 	.byte	0xff
	.zero		1


	//   ....[83]....
        /*0620*/ 	.word	0x000056a0
        /*0624*/ 	.word	0x00000000
        /*0628*/ 	.word	0x00000000
        /*062c*/ 	.short	0x0101
        /*062e*/ 	.byte	0xff
	.zero		1


	//   ....[84]....
        /*0630*/ 	.word	0x00005700
        /*0634*/ 	.word	0x000000cf
        /*0638*/ 	.word	0x000000a0
        /*063c*/ 	.short	0x010a
        /*063e*/ 	.byte	0xff
	.zero		1


	//   ....[85]....
        /*0640*/ 	.word	0x00006ab0
        /*0644*/ 	.word	0x000000d2
        /*0648*/ 	.word	0x00000050
        /*064c*/ 	.short	0x010a
        /*064e*/ 	.byte	0xff
	.zero		1


	//   ....[86]....
        /*0650*/ 	.word	0x00006b80
        /*0654*/ 	.word	0x000000d2
        /*0658*/ 	.word	0x00000050
        /*065c*/ 	.short	0x010a
        /*065e*/ 	.byte	0xff
	.zero		1


	//   ....[87]....
        /*0660*/ 	.word	0x00006cc0
        /*0664*/ 	.word	0x00000003
        /*0668*/ 	.word	0x00000000
        /*066c*/ 	.short	0x0101
        /*066e*/ 	.byte	0xff
	.zero		1


	//   ....[88]....
        /*0670*/ 	.word	0x000071d0
        /*0674*/ 	.word	0x000000ff
        /*0678*/ 	.word	0x00000000
        /*067c*/ 	.short	0x0101
        /*067e*/ 	.byte	0x05
	.zero		1


	//   ....[89]....
        /*0680*/ 	.word	0x00008150
        /*0684*/ 	.word	0x00000003
        /*0688*/ 	.word	0x000000f0
        /*068c*/ 	.short	0x010a
        /*068e*/ 	.byte	0xff
	.zero		1


	//   ....[90]....
        /*0690*/ 	.word	0x000081b0
        /*0694*/ 	.word	0x00000002
        /*0698*/ 	.word	0x00000028
        /*069c*/ 	.short	0x010a
        /*069e*/ 	.byte	0xff
	.zero		1


	//   ....[91]....
        /*06a0*/ 	.word	0x00008210
        /*06a4*/ 	.word	0x00000002
        /*06a8*/ 	.word	0x00000028
        /*06ac*/ 	.short	0x010a
        /*06ae*/ 	.byte	0xff
	.zero		1


	//   ....[92]....
        /*06b0*/ 	.word	0x00008260
        /*06b4*/ 	.word	0x00000002
        /*06b8*/ 	.word	0x00000080
        /*06bc*/ 	.short	0x010a
        /*06be*/ 	.byte	0xff
	.zero		1


	//   ....[93]....
        /*06c0*/ 	.word	0x000082c0
        /*06c4*/ 	.word	0x00000000
        /*06c8*/ 	.word	0x00000000
        /*06cc*/ 	.short	0x010a
        /*06ce*/ 	.byte	0xff
	.zero		1


	//   ....[94]....
        /*06d0*/ 	.word	0x00008320
        /*06d4*/ 	.word	0x00000000
        /*06d8*/ 	.word	0x00000000
        /*06dc*/ 	.short	0x010a
        /*06de*/ 	.byte	0xff
	.zero		1


	//   ....[95]....
        /*06e0*/ 	.word	0x00008380
        /*06e4*/ 	.word	0x00000000
        /*06e8*/ 	.word	0x00000000
        /*06ec*/ 	.short	0x010a
        /*06ee*/ 	.byte	0xff
	.zero		1


	//   ....[96]....
        /*06f0*/ 	.word	0x000083e0
        /*06f4*/ 	.word	0x00000000
        /*06f8*/ 	.word	0x00000000
        /*06fc*/ 	.short	0x010a
        /*06fe*/ 	.byte	0xff
	.zero		1


	//   ....[97]....
        /*0700*/ 	.word	0x00008430
        /*0704*/ 	.word	0x00000000
        /*0708*/ 	.word	0x000000e0
        /*070c*/ 	.short	0x010a
        /*070e*/ 	.byte	0xff
	.zero		1


	//   ....[98]....
        /*0710*/ 	.word	0x00008490
        /*0714*/ 	.word	0x00000000
        /*0718*/ 	.word	0x00000090
        /*071c*/ 	.short	0x010a
        /*071e*/ 	.byte	0xff
	.zero		1


	//   ....[99]....
        /*0720*/ 	.word	0x000084e0
        /*0724*/ 	.word	0x00000000
        /*0728*/ 	.word	0x00000080
        /*072c*/ 	.short	0x010a
        /*072e*/ 	.byte	0xff
	.zero		1


	//   ....[100]....
        /*0730*/ 	.word	0x00008540
        /*0734*/ 	.word	0x00000000
        /*0738*/ 	.word	0x00000090
        /*073c*/ 	.short	0x010a
        /*073e*/ 	.byte	0xff
	.zero		1


	//   ....[101]....
        /*0740*/ 	.word	0x00008590
        /*0744*/ 	.word	0x00000000
        /*0748*/ 	.word	0x00000080
        /*074c*/ 	.short	0x010a
        /*074e*/ 	.byte	0xff
	.zero		1


	//   ....[102]....
        /*0750*/ 	.word	0x000085f0
        /*0754*/ 	.word	0x00000003
        /*0758*/ 	.word	0x000000c0
        /*075c*/ 	.short	0x010a
        /*075e*/ 	.byte	0xff
	.zero		1


	//   ....[103]....
        /*0760*/ 	.word	0x00008650
        /*0764*/ 	.word	0x00000000
        /*0768*/ 	.word	0x00000000
        /*076c*/ 	.short	0x010a
        /*076e*/ 	.byte	0xff
	.zero		1


	//   ....[104]....
        /*0770*/ 	.word	0x000086b0
        /*0774*/ 	.word	0x00000000
        /*0778*/ 	.word	0x00000000
        /*077c*/ 	.short	0x010a
        /*077e*/ 	.byte	0xff
	.zero		1


	//   ....[105]....
        /*0780*/ 	.word	0x00008710
        /*0784*/ 	.word	0x00000000
        /*0788*/ 	.word	0x00000000
        /*078c*/ 	.short	0x010a
        /*078e*/ 	.byte	0xff
	.zero		1


	//   ....[106]....
        /*0790*/ 	.word	0x00008770
        /*0794*/ 	.word	0x00000000
        /*0798*/ 	.word	0x00000000
        /*079c*/ 	.short	0x010a
        /*079e*/ 	.byte	0xff
	.zero		1


	//   ....[107]....
        /*07a0*/ 	.word	0x000087d0
        /*07a4*/ 	.word	0x00000000
        /*07a8*/ 	.word	0x00000000
        /*07ac*/ 	.short	0x010a
        /*07ae*/ 	.byte	0xff
	.zero		1


	//   ....[108]....
        /*07b0*/ 	.word	0x00008820
        /*07b4*/ 	.word	0x00000000
        /*07b8*/ 	.word	0x00000080
        /*07bc*/ 	.short	0x010a
        /*07be*/ 	.byte	0xff
	.zero		1


	//   ....[109]....
        /*07c0*/ 	.word	0x00008880
        /*07c4*/ 	.word	0x00000000
        /*07c8*/ 	.word	0x00000078
        /*07cc*/ 	.short	0x010a
        /*07ce*/ 	.byte	0xff
	.zero		1


	//   ....[110]....
        /*07d0*/ 	.word	0x000088e0
        /*07d4*/ 	.word	0x00000003
        /*07d8*/ 	.word	0x00000060
        /*07dc*/ 	.short	0x010a
        /*07de*/ 	.byte	0xff
	.zero		1


	//   ....[111]....
        /*07e0*/ 	.word	0x00008940
        /*07e4*/ 	.word	0x00000003
        /*07e8*/ 	.word	0x00000068
        /*07ec*/ 	.short	0x010a
        /*07ee*/ 	.byte	0xff
	.zero		1


	//   ....[112]....
        /*07f0*/ 	.word	0x000089a0
        /*07f4*/ 	.word	0x00000000
        /*07f8*/ 	.word	0x00000060
        /*07fc*/ 	.short	0x010a
        /*07fe*/ 	.byte	0xff
	.zero		1


	//   ....[113]....
        /*0800*/ 	.word	0x000089f0
        /*0804*/ 	.word	0x00000000
        /*0808*/ 	.word	0x00000080
        /*080c*/ 	.short	0x010a
        /*080e*/ 	.byte	0xff
	.zero		1


	//   ....[114]....
        /*0810*/ 	.word	0x00008a40
        /*0814*/ 	.word	0x00000003
        /*0818*/ 	.word	0x00000050
        /*081c*/ 	.short	0x010a
        /*081e*/ 	.byte	0xff
	.zero		1


	//   ....[115]....
        /*0820*/ 	.word	0x00008a90
        /*0824*/ 	.word	0x000000cf
        /*0828*/ 	.word	0x000000a0
        /*082c*/ 	.short	0x010a
        /*082e*/ 	.byte	0xff
	.zero		1


	//   ....[116]....
        /*0830*/ 	.word	0x00008ae0
        /*0834*/ 	.word	0x000000d2
        /*0838*/ 	.word	0x00000050
        /*083c*/ 	.short	0x010a
        /*083e*/ 	.byte	0xff
	.zero		1


	//----- nvinfo : EIATTR_NUM_MBARRIERS
	.align		4
.L_47:
        /*0840*/ 	.byte	0x03, 0x38
        /*0842*/ 	.short	0x0020


	//----- nvinfo : EIATTR_EXIT_INSTR_OFFSETS
	.align		4
        /*0844*/ 	.byte	0x04, 0x1c
        /*0846*/ 	.short	(.L_49 - .L_48)


	//   ....[0]....
.L_48:
        /*0848*/ 	.word	0x00002550


	//   ....[1]....
        /*084c*/ 	.word	0x00002a40


	//   ....[2]....
        /*0850*/ 	.word	0x00002aa0


	//   ....[3]....
        /*0854*/ 	.word	0x00003850


	//   ....[4]....
        /*0858*/ 	.word	0x00004560


	//   ....[5]....
        /*085c*/ 	.word	0x000045a0


	//   ....[6]....
        /*0860*/ 	.word	0x00008140


	//----- nvinfo : EIATTR_MAX_THREADS
	.align		4
.L_49:
        /*0864*/ 	.byte	0x04, 0x05
        /*0866*/ 	.short	(.L_51 - .L_50)
.L_50:
        /*0868*/ 	.word	0x00000100
        /*086c*/ 	.word	0x00000001
        /*0870*/ 	.word	0x00000001


	//----- nvinfo : EIATTR_CRS_STACK_SIZE
	.align		4
.L_51:
        /*0874*/ 	.byte	0x04, 0x1e
        /*0876*/ 	.short	(.L_53 - .L_52)
.L_52:
        /*0878*/ 	.word	0x00000000


	//----- nvinfo : EIATTR_CBANK_PARAM_SIZE
	.align		4
.L_53:
        /*087c*/ 	.byte	0x03, 0x19
        /*087e*/ 	.short	0x0800


	//----- nvinfo : EIATTR_PARAM_CBANK
	.align		4
        /*0880*/ 	.byte	0x04, 0x0a
        /*0882*/ 	.short	(.L_55 - .L_54)
	.align		4
.L_54:
        /*0884*/ 	.word	index@(.nv.constant0._ZN7cutlass13device_kernelINS_4gemm6kernel13GemmUniversalIN4cute5tupleIJiiiiEEENS1_10collective13CollectiveMmaINS1_35MainloopSm100TmaUmmaWarpSpecializedILi5ELi2ELi4ENS5_IJNS4_1CILi1EEESB_SB_EEEEENS5_IJNSA_ILi128EEESE_NSA_ILi32EEEEEENS_12float_e5m2_tENS5_IJlSB_lEEESH_SI_NS4_8TiledMMAINS4_8MMA_AtomIJNS4_10MMA_TraitsINS4_19SM100_MMA_F8F6F4_SSEJSH_SH_fSE_SE_NS4_17integral_constantINS4_4UMMA5MajorELSP_0EEESQ_NSN_INSO_7ScaleInELSR_0EEESS_EEEEEENS4_6LayoutISC_NS5_IJNSA_ILi0EEESW_SW_EEEEENS5_IJNS4_10UnderscoreESZ_SZ_EEEEENS4_13SM90_TMA_LOADENS4_14ComposedLayoutINS4_7SwizzleILi1ELi4ELi3EEENS4_18smem_ptr_flag_bitsILi8EEENSV_INS5_IJNSA_ILi8EEESF_EEENS5_IJSF_SB_EEEEEEEvNS4_8identityES12_S1C_vS1D_EENS_8epilogue10collective18CollectiveEpilogueINS1F_23Sm100TmaWarpSpecializedILi2ELi2ELi64ELb0ELb0EEEJSG_NS5_IJNSV_ISE_SB_EENSV_INSA_ILi64EEESB_EEEEESH_SI_SH_SI_NS1F_6fusion15FusionCallbacksIS1J_NS1O_17LinearCombinationISH_fSH_fLNS_15FloatRoundStyleE2EEESG_S1N_JEEENS4_5SM1004TMEM4LOAD26SM100_TMEM_LOAD_32dp32b64xES12_NS13_INS14_ILi2ELi4ELi3EEES17_NSV_INS5_IJS18_S1L_EEENS5_IJS1L_SB_EEEEEEENS4_39AutoVectorizingCopyWithAssumedAlignmentILi128EEENS4_14SM90_TMA_STOREES22_S24_S24_EEEvvEEEEvNT_6ParamsE)
        /*0888*/ 	.short	0x0380
        /*088a*/ 	.short	0x0800


	//----- nvinfo : EIATTR_SW_WAR
	.align		4
.L_55:
        /*088c*/ 	.byte	0x04, 0x36
        /*088e*/ 	.short	(.L_57 - .L_56)
.L_56:
        /*0890*/ 	.word	0x00000008
.L_57:


//--------------------- .nv.callgraph             --------------------------
	.section	.nv.callgraph,"",@"SHT_CUDA_CALLGRAPH"
	.align	4
	.sectionentsize	8
	.align		4
        /*0000*/ 	.word	0x00000000
	.align		4
        /*0004*/ 	.word	0xffffffff
	.align		4
        /*0008*/ 	.word	index@(_ZN7cutlass13device_kernelINS_4gemm6kernel13GemmUniversalIN4cute5tupleIJiiiiEEENS1_10collective13CollectiveMmaINS1_35MainloopSm100TmaUmmaWarpSpecializedILi5ELi2ELi4ENS5_IJNS4_1CILi1EEESB_SB_EEEEENS5_IJNSA_ILi128EEESE_NSA_ILi32EEEEEENS_12float_e5m2_tENS5_IJlSB_lEEESH_SI_NS4_8TiledMMAINS4_8MMA_AtomIJNS4_10MMA_TraitsINS4_19SM100_MMA_F8F6F4_SSEJSH_SH_fSE_SE_NS4_17integral_constantINS4_4UMMA5MajorELSP_0EEESQ_NSN_INSO_7ScaleInELSR_0EEESS_EEEEEENS4_6LayoutISC_NS5_IJNSA_ILi0EEESW_SW_EEEEENS5_IJNS4_10UnderscoreESZ_SZ_EEEEENS4_13SM90_TMA_LOADENS4_14ComposedLayoutINS4_7SwizzleILi1ELi4ELi3EEENS4_18smem_ptr_flag_bitsILi8EEENSV_INS5_IJNSA_ILi8EEESF_EEENS5_IJSF_SB_EEEEEEEvNS4_8identityES12_S1C_vS1D_EENS_8epilogue10collective18CollectiveEpilogueINS1F_23Sm100TmaWarpSpecializedILi2ELi2ELi64ELb0ELb0EEEJSG_NS5_IJNSV_ISE_SB_EENSV_INSA_ILi64EEESB_EEEEESH_SI_SH_SI_NS1F_6fusion15FusionCallbacksIS1J_NS1O_17LinearCombinationISH_fSH_fLNS_15FloatRoundStyleE2EEESG_S1N_JEEENS4_5SM1004TMEM4LOAD26SM100_TMEM_LOAD_32dp32b64xES12_NS13_INS14_ILi2ELi4ELi3EEES17_NSV_INS5_IJS18_S1L_EEENS5_IJS1L_SB_EEEEEEENS4_39AutoVectorizingCopyWithAssumedAlignmentILi128EEENS4_14SM90_TMA_STOREES22_S24_S24_EEEvvEEEEvNT_6ParamsE)
	.align		4
        /*000c*/ 	.word	index@(__assertfail)
	.align		4
        /*0010*/ 	.word	0x00000000
	.align		4
        /*0014*/ 	.word	0xfffffffe
	.align		4
        /*0018*/ 	.word	0x00000000
	.align		4
        /*001c*/ 	.word	0xfffffffd
	.align		4
        /*0020*/ 	.word	0x00000000
	.align		4
        /*0024*/ 	.word	0xfffffffc


//--------------------- .nv.constant4             --------------------------
	.section	.nv.constant4,"a",@progbits
	.align	8
	.align		8
.nv.constant4:
        /*0000*/ 	.dword	__assertfail
	.align		8
        /*0008*/ 	.dword	__unnamed_1
	.align		8
        /*0010*/ 	.dword	__unnamed_2
	.align		8
        /*0018*/ 	.dword	_ZN40_INTERNAL_2825b7c1_4_k_cu_8d8d34a2_340314cuda3std3__45__cpo5beginE
	.align		8
        /*0020*/ 	.dword	_ZN40_INTERNAL_2825b7c1_4_k_cu_8d8d34a2_340314cuda3std3__45__cpo3endE
	.align		8
        /*0028*/ 	.dword	_ZN40_INTERNAL_2825b7c1_4_k_cu_8d8d34a2_340314cuda3std3__45__cpo6cbeginE
	.align		8
        /*0030*/ 	.dword	_ZN40_INTERNAL_2825b7c1_4_k_cu_8d8d34a2_340314cuda3std3__45__cpo4cendE
	.align		8
        /*0038*/ 	.dword	_ZN40_INTERNAL_2825b7c1_4_k_cu_8d8d34a2_340314cuda3std3__442_GLOBAL__N__2825b7c1_4_k_cu_8d8d34a2_340316ignoreE
	.align		8
        /*0040*/ 	.dword	_ZN40_INTERNAL_2825b7c1_4_k_cu_8d8d34a2_340314cuda3std3__419piecewise_constructE
	.align		8
        /*0048*/ 	.dword	_ZN40_INTERNAL_2825b7c1_4_k_cu_8d8d34a2_340314cuda3std3__48in_placeE
	.align		8
        /*0050*/ 	.dword	_ZN40_INTERNAL_2825b7c1_4_k_cu_8d8d34a2_340314cuda3std6ranges3__45__cpo4swapE
	.align		8
        /*0058*/ 	.dword	_ZN40_INTERNAL_2825b7c1_4_k_cu_8d8d34a2_340314cuda3std6ranges3__45__cpo9iter_moveE
	.align		8
        /*0060*/ 	.dword	_ZN40_INTERNAL_2825b7c1_4_k_cu_8d8d34a2_340314cute7productE
	.align		8
        /*0068*/ 	.dword	_ZN40_INTERNAL_2825b7c1_4_k_cu_8d8d34a2_340314cute1_E
	.align		8
        /*0070*/ 	.dword	$str$25
	.align		8
        /*0078*/ 	.dword	$str$26
	.align		8
        /*0080*/ 	.dword	$str$27
	.align		8
        /*0088*/ 	.dword	$str$28


//--------------------- .text._ZN7cutlass13device_kernelINS_4gemm6kernel13GemmUniversalIN4cute5tupleIJiiiiEEENS1_10collective13CollectiveMmaINS1_35MainloopSm100TmaUmmaWarpSpecializedILi5ELi2ELi4ENS5_IJNS4_1CILi1EEESB_SB_EEEEENS5_IJNSA_ILi128EEESE_NSA_ILi32EEEEEENS_12float_e5m2_tENS5_IJlSB_lEEESH_SI_NS4_8TiledMMAINS4_8MMA_AtomIJNS4_10MMA_TraitsINS4_19SM100_MMA_F8F6F4_SSEJSH_SH_fSE_SE_NS4_17integral_constantINS4_4UMMA5MajorELSP_0EEESQ_NSN_INSO_7ScaleInELSR_0EEESS_EEEEEENS4_6LayoutISC_NS5_IJNSA_ILi0EEESW_SW_EEEEENS5_IJNS4_10UnderscoreESZ_SZ_EEEEENS4_13SM90_TMA_LOADENS4_14ComposedLayoutINS4_7SwizzleILi1ELi4ELi3EEENS4_18smem_ptr_flag_bitsILi8EEENSV_INS5_IJNSA_ILi8EEESF_EEENS5_IJSF_SB_EEEEEEEvNS4_8identityES12_S1C_vS1D_EENS_8epilogue10collective18CollectiveEpilogueINS1F_23Sm100TmaWarpSpecializedILi2ELi2ELi64ELb0ELb0EEEJSG_NS5_IJNSV_ISE_SB_EENSV_INSA_ILi64EEESB_EEEEESH_SI_SH_SI_NS1F_6fusion15FusionCallbacksIS1J_NS1O_17LinearCombinationISH_fSH_fLNS_15FloatRoundStyleE2EEESG_S1N_JEEENS4_5SM1004TMEM4LOAD26SM100_TMEM_LOAD_32dp32b64xES12_NS13_INS14_ILi2ELi4ELi3EEES17_NSV_INS5_IJS18_S1L_EEENS5_IJS1L_SB_EEEEEEENS4_39AutoVectorizingCopyWithAssumedAlignmentILi128EEENS4_14SM90_TMA_STOREES22_S24_S24_EEEvvEEEEvNT_6ParamsE --------------------------
	.section	.text._ZN7cutlass13device_kernelINS_4gemm6kernel13GemmUniversalIN4cute5tupleIJiiiiEEENS1_10collective13CollectiveMmaINS1_35MainloopSm100TmaUmmaWarpSpecializedILi5ELi2ELi4ENS5_IJNS4_1CILi1EEESB_SB_EEEEENS5_IJNSA_ILi128EEESE_NSA_ILi32EEEEEENS_12float_e5m2_tENS5_IJlSB_lEEESH_SI_NS4_8TiledMMAINS4_8MMA_AtomIJNS4_10MMA_TraitsINS4_19SM100_MMA_F8F6F4_SSEJSH_SH_fSE_SE_NS4_17integral_constantINS4_4UMMA5MajorELSP_0EEESQ_NSN_INSO_7ScaleInELSR_0EEESS_EEEEEENS4_6LayoutISC_NS5_IJNSA_ILi0EEESW_SW_EEEEENS5_IJNS4_10UnderscoreESZ_SZ_EEEEENS4_13SM90_TMA_LOADENS4_14ComposedLayoutINS4_7SwizzleILi1ELi4ELi3EEENS4_18smem_ptr_flag_bitsILi8EEENSV_INS5_IJNSA_ILi8EEESF_EEENS5_IJSF_SB_EEEEEEEvNS4_8identityES12_S1C_vS1D_EENS_8epilogue10collective18CollectiveEpilogueINS1F_23Sm100TmaWarpSpecializedILi2ELi2ELi64ELb0ELb0EEEJSG_NS5_IJNSV_ISE_SB_EENSV_INSA_ILi64EEESB_EEEEESH_SI_SH_SI_NS1F_6fusion15FusionCallbacksIS1J_NS1O_17LinearCombinationISH_fSH_fLNS_15FloatRoundStyleE2EEESG_S1N_JEEENS4_5SM1004TMEM4LOAD26SM100_TMEM_LOAD_32dp32b64xES12_NS13_INS14_ILi2ELi4ELi3EEES17_NSV_INS5_IJS18_S1L_EEENS5_IJS1L_SB_EEEEEEENS4_39AutoVectorizingCopyWithAssumedAlignmentILi128EEENS4_14SM90_TMA_STOREES22_S24_S24_EEEvvEEEEvNT_6ParamsE,"ax",@progbits
	.align	128
.text._ZN7cutlass13device_kernelINS_4gemm6kernel13GemmUniversalIN4cute5tupleIJiiiiEEENS1_10collective13CollectiveMmaINS1_35MainloopSm100TmaUmmaWarpSpecializedILi5ELi2ELi4ENS5_IJNS4_1CILi1EEESB_SB_EEEEENS5_IJNSA_ILi128EEESE_NSA_ILi32EEEEEENS_12float_e5m2_tENS5_IJlSB_lEEESH_SI_NS4_8TiledMMAINS4_8MMA_AtomIJNS4_10MMA_TraitsINS4_19SM100_MMA_F8F6F4_SSEJSH_SH_fSE_SE_NS4_17integral_constantINS4_4UMMA5MajorELSP_0EEESQ_NSN_INSO_7ScaleInELSR_0EEESS_EEEEEENS4_6LayoutISC_NS5_IJNSA_ILi0EEESW_SW_EEEEENS5_IJNS4_10UnderscoreESZ_SZ_EEEEENS4_13SM90_TMA_LOADENS4_14ComposedLayoutINS4_7SwizzleILi1ELi4ELi3EEENS4_18smem_ptr_flag_bitsILi8EEENSV_INS5_IJNSA_ILi8EEESF_EEENS5_IJSF_SB_EEEEEEEvNS4_8identityES12_S1C_vS1D_EENS_8epilogue10collective18CollectiveEpilogueINS1F_23Sm100TmaWarpSpecializedILi2ELi2ELi64ELb0ELb0EEEJSG_NS5_IJNSV_ISE_SB_EENSV_INSA_ILi64EEESB_EEEEESH_SI_SH_SI_NS1F_6fusion15FusionCallbacksIS1J_NS1O_17LinearCombinationISH_fSH_fLNS_15FloatRoundStyleE2EEESG_S1N_JEEENS4_5SM1004TMEM4LOAD26SM100_TMEM_LOAD_32dp32b64xES12_NS13_INS14_ILi2ELi4ELi3EEES17_NSV_INS5_IJS18_S1L_EEENS5_IJS1L_SB_EEEEEEENS4_39AutoVectorizingCopyWithAssumedAlignmentILi128EEENS4_14SM90_TMA_STOREES22_S24_S24_EEEvvEEEEvNT_6ParamsE:
        .type           _ZN7cutlass13device_kernelINS_4gemm6kernel13GemmUniversalIN4cute5tupleIJiiiiEEENS1_10collective13CollectiveMmaINS1_35MainloopSm100TmaUmmaWarpSpecializedILi5ELi2ELi4ENS5_IJNS4_1CILi1EEESB_SB_EEEEENS5_IJNSA_ILi128EEESE_NSA_ILi32EEEEEENS_12float_e5m2_tENS5_IJlSB_lEEESH_SI_NS4_8TiledMMAINS4_8MMA_AtomIJNS4_10MMA_TraitsINS4_19SM100_MMA_F8F6F4_SSEJSH_SH_fSE_SE_NS4_17integral_constantINS4_4UMMA5MajorELSP_0EEESQ_NSN_INSO_7ScaleInELSR_0EEESS_EEEEEENS4_6LayoutISC_NS5_IJNSA_ILi0EEESW_SW_EEEEENS5_IJNS4_10UnderscoreESZ_SZ_EEEEENS4_13SM90_TMA_LOADENS4_14ComposedLayoutINS4_7SwizzleILi1ELi4ELi3EEENS4_18smem_ptr_flag_bitsILi8EEENSV_INS5_IJNSA_ILi8EEESF_EEENS5_IJSF_SB_EEEEEEEvNS4_8identityES12_S1C_vS1D_EENS_8epilogue10collective18CollectiveEpilogueINS1F_23Sm100TmaWarpSpecializedILi2ELi2ELi64ELb0ELb0EEEJSG_NS5_IJNSV_ISE_SB_EENSV_INSA_ILi64EEESB_EEEEESH_SI_SH_SI_NS1F_6fusion15FusionCallbacksIS1J_NS1O_17LinearCombinationISH_fSH_fLNS_15FloatRoundStyleE2EEESG_S1N_JEEENS4_5SM1004TMEM4LOAD26SM100_TMEM_LOAD_32dp32b64xES12_NS13_INS14_ILi2ELi4ELi3EEES17_NSV_INS5_IJS18_S1L_EEENS5_IJS1L_SB_EEEEEEENS4_39AutoVectorizingCopyWithAssumedAlignmentILi128EEENS4_14SM90_TMA_STOREES22_S24_S24_EEEvvEEEEvNT_6ParamsE,@function
        .size           _ZN7cutlass13device_kernelINS_4gemm6kernel13GemmUniversalIN4cute5tupleIJiiiiEEENS1_10collective13CollectiveMmaINS1_35MainloopSm100TmaUmmaWarpSpecializedILi5ELi2ELi4ENS5_IJNS4_1CILi1EEESB_SB_EEEEENS5_IJNSA_ILi128EEESE_NSA_ILi32EEEEEENS_12float_e5m2_tENS5_IJlSB_lEEESH_SI_NS4_8TiledMMAINS4_8MMA_AtomIJNS4_10MMA_TraitsINS4_19SM100_MMA_F8F6F4_SSEJSH_SH_fSE_SE_NS4_17integral_constantINS4_4UMMA5MajorELSP_0EEESQ_NSN_INSO_7ScaleInELSR_0EEESS_EEEEEENS4_6LayoutISC_NS5_IJNSA_ILi0EEESW_SW_EEEEENS5_IJNS4_10UnderscoreESZ_SZ_EEEEENS4_13SM90_TMA_LOADENS4_14ComposedLayoutINS4_7SwizzleILi1ELi4ELi3EEENS4_18smem_ptr_flag_bitsILi8EEENSV_INS5_IJNSA_ILi8EEESF_EEENS5_IJSF_SB_EEEEEEEvNS4_8identityES12_S1C_vS1D_EENS_8epilogue10collective18CollectiveEpilogueINS1F_23Sm100TmaWarpSpecializedILi2ELi2ELi64ELb0ELb0EEEJSG_NS5_IJNSV_ISE_SB_EENSV_INSA_ILi64EEESB_EEEEESH_SI_SH_SI_NS1F_6fusion15FusionCallbacksIS1J_NS1O_17LinearCombinationISH_fSH_fLNS_15FloatRoundStyleE2EEESG_S1N_JEEENS4_5SM1004TMEM4LOAD26SM100_TMEM_LOAD_32dp32b64xES12_NS13_INS14_ILi2ELi4ELi3EEES17_NSV_INS5_IJS18_S1L_EEENS5_IJS1L_SB_EEEEEEENS4_39AutoVectorizingCopyWithAssumedAlignmentILi128EEENS4_14SM90_TMA_STOREES22_S24_S24_EEEvvEEEEvNT_6ParamsE,(.L_x_146 - _ZN7cutlass13device_kernelINS_4gemm6kernel13GemmUniversalIN4cute5tupleIJiiiiEEENS1_10collective13CollectiveMmaINS1_35MainloopSm100TmaUmmaWarpSpecializedILi5ELi2ELi4ENS5_IJNS4_1CILi1EEESB_SB_EEEEENS5_IJNSA_ILi128EEESE_NSA_ILi32EEEEEENS_12float_e5m2_tENS5_IJlSB_lEEESH_SI_NS4_8TiledMMAINS4_8MMA_AtomIJNS4_10MMA_TraitsINS4_19SM100_MMA_F8F6F4_SSEJSH_SH_fSE_SE_NS4_17integral_constantINS4_4UMMA5MajorELSP_0EEESQ_NSN_INSO_7ScaleInELSR_0EEESS_EEEEEENS4_6LayoutISC_NS5_IJNSA_ILi0EEESW_SW_EEEEENS5_IJNS4_10UnderscoreESZ_SZ_EEEEENS4_13SM90_TMA_LOADENS4_14ComposedLayoutINS4_7SwizzleILi1ELi4ELi3EEENS4_18smem_ptr_flag_bitsILi8EEENSV_INS5_IJNSA_ILi8EEESF_EEENS5_IJSF_SB_EEEEEEEvNS4_8identityES12_S1C_vS1D_EENS_8epilogue10collective18CollectiveEpilogueINS1F_23Sm100TmaWarpSpecializedILi2ELi2ELi64ELb0ELb0EEEJSG_NS5_IJNSV_ISE_SB_EENSV_INSA_ILi64EEESB_EEEEESH_SI_SH_SI_NS1F_6fusion15FusionCallbacksIS1J_NS1O_17LinearCombinationISH_fSH_fLNS_15FloatRoundStyleE2EEESG_S1N_JEEENS4_5SM1004TMEM4LOAD26SM100_TMEM_LOAD_32dp32b64xES12_NS13_INS14_ILi2ELi4ELi3EEES17_NSV_INS5_IJS18_S1L_EEENS5_IJS1L_SB_EEEEEEENS4_39AutoVectorizingCopyWithAssumedAlignmentILi128EEENS4_14SM90_TMA_STOREES22_S24_S24_EEEvvEEEEvNT_6ParamsE)
        .other          _ZN7cutlass13device_kernelINS_4gemm6kernel13GemmUniversalIN4cute5tupleIJiiiiEEENS1_10collective13CollectiveMmaINS1_35MainloopSm100TmaUmmaWarpSpecializedILi5ELi2ELi4ENS5_IJNS4_1CILi1EEESB_SB_EEEEENS5_IJNSA_ILi128EEESE_NSA_ILi32EEEEEENS_12float_e5m2_tENS5_IJlSB_lEEESH_SI_NS4_8TiledMMAINS4_8MMA_AtomIJNS4_10MMA_TraitsINS4_19SM100_MMA_F8F6F4_SSEJSH_SH_fSE_SE_NS4_17integral_constantINS4_4UMMA5MajorELSP_0EEESQ_NSN_INSO_7ScaleInELSR_0EEESS_EEEEEENS4_6LayoutISC_NS5_IJNSA_ILi0EEESW_SW_EEEEENS5_IJNS4_10UnderscoreESZ_SZ_EEEEENS4_13SM90_TMA_LOADENS4_14ComposedLayoutINS4_7SwizzleILi1ELi4ELi3EEENS4_18smem_ptr_flag_bitsILi8EEENSV_INS5_IJNSA_ILi8EEESF_EEENS5_IJSF_SB_EEEEEEEvNS4_8identityES12_S1C_vS1D_EENS_8epilogue10collective18CollectiveEpilogueINS1F_23Sm100TmaWarpSpecializedILi2ELi2ELi64ELb0ELb0EEEJSG_NS5_IJNSV_ISE_SB_EENSV_INSA_ILi64EEESB_EEEEESH_SI_SH_SI_NS1F_6fusion15FusionCallbacksIS1J_NS1O_17LinearCombinationISH_fSH_fLNS_15FloatRoundStyleE2EEESG_S1N_JEEENS4_5SM1004TMEM4LOAD26SM100_TMEM_LOAD_32dp32b64xES12_NS13_INS14_ILi2ELi4ELi3EEES17_NSV_INS5_IJS18_S1L_EEENS5_IJS1L_SB_EEEEEEENS4_39AutoVectorizingCopyWithAssumedAlignmentILi128EEENS4_14SM90_TMA_STOREES22_S24_S24_EEEvvEEEEvNT_6ParamsE,@"STO_CUDA_ENTRY STV_DEFAULT"
_ZN7cutlass13device_kernelINS_4gemm6kernel13GemmUniversalIN4cute5tupleIJiiiiEEENS1_10collective13CollectiveMmaINS1_35MainloopSm100TmaUmmaWarpSpecializedILi5ELi2ELi4ENS5_IJNS4_1CILi1EEESB_SB_EEEEENS5_IJNSA_ILi128EEESE_NSA_ILi32EEEEEENS_12float_e5m2_tENS5_IJlSB_lEEESH_SI_NS4_8TiledMMAINS4_8MMA_AtomIJNS4_10MMA_TraitsINS4_19SM100_MMA_F8F6F4_SSEJSH_SH_fSE_SE_NS4_17integral_constantINS4_4UMMA5MajorELSP_0EEESQ_NSN_INSO_7ScaleInELSR_0EEESS_EEEEEENS4_6LayoutISC_NS5_IJNSA_ILi0EEESW_SW_EEEEENS5_IJNS4_10UnderscoreESZ_SZ_EEEEENS4_13SM90_TMA_LOADENS4_14ComposedLayoutINS4_7SwizzleILi1ELi4ELi3EEENS4_18smem_ptr_flag_bitsILi8EEENSV_INS5_IJNSA_ILi8EEESF_EEENS5_IJSF_SB_EEEEEEEvNS4_8identityES12_S1C_vS1D_EENS_8epilogue10collective18CollectiveEpilogueINS1F_23Sm100TmaWarpSpecializedILi2ELi2ELi64ELb0ELb0EEEJSG_NS5_IJNSV_ISE_SB_EENSV_INSA_ILi64EEESB_EEEEESH_SI_SH_SI_NS1F_6fusion15FusionCallbacksIS1J_NS1O_17LinearCombinationISH_fSH_fLNS_15FloatRoundStyleE2EEESG_S1N_JEEENS4_5SM1004TMEM4LOAD26SM100_TMEM_LOAD_32dp32b64xES12_NS13_INS14_ILi2ELi4ELi3EEES17_NSV_INS5_IJS18_S1L_EEENS5_IJS1L_SB_EEEEEEENS4_39AutoVectorizingCopyWithAssumedAlignmentILi128EEENS4_14SM90_TMA_STOREES22_S24_S24_EEEvvEEEEvNT_6ParamsE:
[----:B------:R-:W1:Y:S01]  /*0000*/  LDC R1, c[0x0][0x37c] ;  /* 0x0000df00ff017b82 */ /* 0x000e620000000800 */
[----:B------:R-:W2:Y:S01]  /*0010*/  S2R R189, SR_TID.X ;  /* 0x0000000000bd7919 */ /* 0x000ea20000002100 */
[----:B------:R-:W3:Y:S01]  /*0020*/  LDCU.64 UR4, c[0x0][0x890] ;  /* 0x00011200ff0477ac */ /* 0x000ee20008000a00 */
[----:B------:R-:W-:Y:S02]  /*0030*/  PRMT R171, RZ, 0x7610, R171 ;  /* 0x00007610ffab7816 */ /* 0x000fe400000000ab */
[----:B------:R-:W-:Y:S01]  /*0040*/  ELECT P5, URZ, PT ;  /* 0x0000000000ff782f */ /* 0x000fe200038a0000 */
[----:B------:R-:W4:Y:S01]  /*0050*/  LDCU.64 UR46, c[0x0][0x358] ;  /* 0x00006b00ff2e77ac */ /* 0x000f220008000a00 */
[----:B---3--:R-:W-:-:S04]  /*0060*/  UISETP.NE.U32.AND UP0, UPT, UR4, URZ, UPT ;  /* 0x000000ff0400728c */ /* 0x008fc8000bf05070 */
[----:B------:R-:W-:Y:S01]  /*0070*/  UISETP.NE.AND.EX UP0, UPT, UR5, URZ, UPT, UP0 ;  /* 0x000000ff0500728c */ /* 0x000fe2000bf05300 */
[----:B--2---:R-:W-:-:S05]  /*0080*/  SHF.R.U32.HI R173, RZ, 0x5, R189 ;  /* 0x00000005ffad7819 */ /* 0x004fca00000116bd */
[----:B------:R-:W2:Y:S02]  /*0090*/  SHFL.IDX PT, R0, R173, RZ, 0x1f ;  /* 0x00001fffad007589 */ /* 0x000ea400000e0000 */
[----:B--2---:R-:W-:Y:S01]  /*00a0*/  R2UR UR8, R0 ;  /* 0x00000000000872ca */ /* 0x004fe200000e0000 */
[----:B-1--4-:R-:W-:-:S14]  /*00b0*/  BRA.U UP0, `(.L_x_0) ;  /* 0x00000001002c7547 */ /* 0x012fdc000b800000 */
[----:B------:R-:W1:Y:S02]  /*00c0*/  LDCU.64 UR6, c[0x0][0x888] ;  /* 0x00011100ff0677ac */ /* 0x000e640008000a00 */
[----:B-1----:R-:W-:-:S04]  /*00d0*/  UISETP.NE.U32.AND UP0, UPT, UR6, URZ, UPT ;  /* 0x000000ff0600728c */ /* 0x002fc8000bf05070 */
[----:B------:R-:W-:-:S09]  /*00e0*/  UISETP.NE.AND.EX UP0, UPT, UR7, URZ, UPT, UP0 ;  /* 0x000000ff0700728c */ /* 0x000fd2000bf05300 */
[----:B------:R-:W-:Y:S05]  /*00f0*/  BRA.U !UP0, `(.L_x_1) ;  /* 0x0000000108107547 */ /* 0x000fea000b800000 */
[----:B------:R-:W1:Y:S02]  /*0100*/  LDC.64 R2, c[0x0][0x888] ;  /* 0x00022200ff027b82 */ /* 0x000e640000000a00 */
[----:B-1----:R1:W5:Y:S01]  /*0110*/  LDG.E R81, desc[UR46][R2.64] ;  /* 0x0000002e02517981 */ /* 0x002362000c1e1900 */
[----:B------:R-:W-:Y:S01]  /*0120*/  HFMA2 R171, -RZ, RZ, 0, 5.9604644775390625e-08 ;  /* 0x00000001ffab7431 */ /* 0x000fe200000001ff */
[----:B------:R-:W-:Y:S05]  /*0130*/  BRA `(.L_x_0) ;  /* 0x00000000000c7947 */ /* 0x000fea0003800000 */
.L_x_1:
[----:B------:R-:W1:Y:S01]  /*0140*/  LDCU UR6, c[0x0][0x880] ;  /* 0x00011000ff0677ac */ /* 0x000e620008000800 */
[----:B------:R-:W-:Y:S01]  /*0150*/  HFMA2 R171, -RZ, RZ, 0, 5.9604644775390625e-08 ;  /* 0x00000001ffab7431 */ /* 0x000fe200000001ff */
[----:B-1----:R-:W-:-:S07]  /*0160*/  MOV R81, UR6 ;  /* 0x0000000600517c02 */ /* 0x002fce0008000f00 */
.L_x_0:
[----:B------:R-:W2:Y:S02]  /*0170*/  LDCU.64 UR6, c[0x0][0x8b0] ;  /* 0x00011600ff0677ac */ /* 0x000ea40008000a00 */
[----:B--2---:R-:W-:-:S04]  /*0180*/  UISETP.NE.U32.AND UP0, UPT, UR6, URZ, UPT ;  /* 0x000000ff0600728c */ /* 0x004fc8000bf05070 */
[----:B------:R-:W-:-:S09]  /*0190*/  UISETP.NE.AND.EX UP0, UPT, UR7, URZ, UPT, UP0 ;  /* 0x000000ff0700728c */ /* 0x000fd2000bf05300 */
[----:B------:R-:W-:Y:S05]  /*01a0*/  BRA.U UP0, `(.L_x_2) ;  /* 0x0000000100247547 */ /* 0x000fea000b800000 */
[----:B------:R-:W2:Y:S02]  /*01b0*/  LDCU.64 UR6, c[0x0][0x8a8] ;  /* 0x00011500ff0677ac */ /* 0x000ea40008000a00 */
[----:B--2---:R-:W-:-:S04]  /*01c0*/  UISETP.NE.U32.AND UP0, UPT, UR6, URZ, UPT ;  /* 0x000000ff0600728c */ /* 0x004fc8000bf05070 */
[----:B------:R-:W-:-:S09]  /*01d0*/  UISETP.NE.AND.EX UP0, UPT, UR7, URZ, UPT, UP0 ;  /* 0x000000ff0700728c */ /* 0x000fd2000bf05300 */
[----:B------:R-:W-:Y:S05]  /*01e0*/  BRA.U !UP0, `(.L_x_3) ;  /* 0x00000001080c7547 */ /* 0x000fea000b800000 */
[----:B------:R-:W2:Y:S02]  /*01f0*/  LDC.64 R78, c[0x0][0x8a8] ;  /* 0x00022a00ff4e7b82 */ /* 0x000ea40000000a00 */
[----:B--2---:R2:W5:Y:S01]  /*0200*/  LDG.E R78, desc[UR46][R78.64] ;  /* 0x0000002e4e4e7981 */ /* 0x004562000c1e1900 */
[----:B------:R-:W-:Y:S05]  /*0210*/  BRA `(.L_x_2) ;  /* 0x0000000000087947 */ /* 0x000fea0003800000 */
.L_x_3:
[----:B------:R-:W2:Y:S02]  /*0220*/  LDCU UR6, c[0x0][0x8a0] ;  /* 0x00011400ff0677ac */ /* 0x000ea40008000800 */
[----:B--2---:R-:W-:Y:S02]  /*0230*/  MOV R78, UR6 ;  /* 0x00000006004e7c02 */ /* 0x004fe40008000f00 */
.L_x_2:
[----:B------:R-:W-:Y:S01]  /*0240*/  IMAD.U32 R0, RZ, RZ, UR8 ;  /* 0x00000008ff007e24 */ /* 0x000fe2000f8e00ff */
[----:B------:R-:W-:Y:S04]  /*0250*/  BSSY.RECONVERGENT B0, `(.L_x_4) ;  /* 0x000000c000007945 */ /* 0x000fe80003800200 */
[C---:B------:R-:W-:Y:S02]  /*0260*/  ISETP.NE.OR P1, PT, R0.reuse, 0x1, !P5 ;  /* 0x000000010000780c */ /* 0x040fe40006f25670 */
[----:B------:R-:W-:-:S11]  /*0270*/  ISETP.NE.OR P0, PT, R0, 0x3, !P5 ;  /* 0x000000030000780c */ /* 0x000fd60006f05670 */
[----:B------:R-:W-:Y:S05]  /*0280*/  @P1 BRA `(.L_x_5) ;  /* 0x0000000000201947 */ /* 0x000fea0003800000 */
[----:B------:R-:W3:Y:S02]  /*0290*/  LDCU.64 UR6, c[0x0][0x348] ;  /* 0x00006900ff0677ac */ /* 0x000ee40008000a00 */
[----:B---3--:R-:W-:Y:S02]  /*02a0*/  UIADD3 UR10, UP1, UPT, UR6, 0x80, URZ ;  /* 0x00000080060a7890 */ /* 0x008fe4000ff3e0ff */
[----:B------:R-:W-:Y:S02]  /*02b0*/  UIADD3 UR6, UP0, UPT, UR6, 0x180, URZ ;  /* 0x0000018006067890 */ /* 0x000fe4000ff1e0ff */
[----:B------:R-:W-:Y:S02]  /*02c0*/  UIADD3.X UR11, UPT, UPT, URZ, UR7, URZ, UP1, !UPT ;  /* 0x00000007ff0b7290 */ /* 0x000fe40008ffe4ff */
[----:B------:R-:W-:-:S07]  /*02d0*/  UIADD3.X UR7, UPT, UPT, URZ, UR7, URZ, UP0, !UPT ;  /* 0x00000007ff077290 */ /* 0x000fce00087fe4ff */
[----:B------:R3:W-:Y:S02]  /*02e0*/  UTMACCTL.PF [UR10] ;  /* 0x000000000a0079b9 */ /* 0x0007e40008040000 */
[----:B------:R3:W-:Y:S02]  /*02f0*/  UTMACCTL.PF [UR6] ;  /* 0x00000000060079b9 */ /* 0x0007e40008040000 */
[----:B---3--:R-:W-:Y:S01]  /*0300*/  NOP ;  /* 0x0000000000007918 */ /* 0x008fe20000000000 */
.L_x_5:
[----:B------:R-:W-:Y:S05]  /*0310*/  BSYNC.RECONVERGENT B0 ;  /* 0x0000000000007941 */ /* 0x000fea0003800200 */
.L_x_4:
[----:B------:R-:W-:Y:S04]  /*0320*/  BSSY.RECONVERGENT B0, `(.L_x_6) ;  /* 0x000000a000007945 */ /* 0x000fe80003800200 */
        /* <DEDUP_REMOVED lines=9> */
.L_x_7:
[----:B------:R-:W-:Y:S05]  /*03c0*/  BSYNC.RECONVERGENT B0 ;  /* 0x0000000000007941 */ /* 0x000fea0003800200 */
.L_x_6:
[----:B------:R-:W3:Y:S01]  /*03d0*/  LDCU.64 UR6, c[0x0][0x888] ;  /* 0x00011100ff0677ac */ /* 0x000ee20008000a00 */
[----:B------:R-:W-:Y:S02]  /*03e0*/  UISETP.EQ.U32.AND UP1, UPT, UR4, URZ, UPT ;  /* 0x000000ff0400728c */ /* 0x000fe4000bf22070 */
[----:B------:R-:W-:Y:S02]  /*03f0*/  UPLOP3.LUT UP2, UPT, UPT, UPT, UPT, 0x80, 0x8 ;  /* 0x000000000008789c */ /* 0x000fe40003f4f070 */
[----:B---3--:R-:W-:-:S04]  /*0400*/  UISETP.NE.U32.AND UP0, UPT, UR6, URZ, UPT ;  /* 0x000000ff0600728c */ /* 0x008fc8000bf05070 */
[----:B------:R-:W-:-:S04]  /*0410*/  UISETP.NE.AND.EX UP0, UPT, UR7, URZ, UPT, UP0 ;  /* 0x000000ff0700728c */ /* 0x000fc8000bf05300 */
[----:B------:R-:W-:-:S04]  /*0420*/  UISETP.EQ.OR.EX UP3, UPT, UR5, URZ, !UP0, UP1 ;  /* 0x000000ff0500728c */ /* 0x000fc8000c762710 */
[----:B------:R-:W-:-:S05]  /*0430*/  UP2UR UR50, UPR, URZ, 0x8 ;  /* 0x00000008ff327883 */ /* 0x000fca0008000000 */
[----:B------:R-:W-:Y:S07]  /*0440*/  BRA.U !UP3, `(.L_x_8) ;  /* 0x000000010b207547 */ /* 0x000fee000b800000 */
[----:B------:R-:W-:Y:S01]  /*0450*/  UISETP.NE.U32.AND UP2, UPT, UR4, URZ, UPT ;  /* 0x000000ff0400728c */ /* 0x000fe2000bf45070 */
[----:B-----5:R-:W-:Y:S01]  /*0460*/  FSETP.NEU.AND P0, PT, R81, RZ, PT ;  /* 0x000000ff5100720b */ /* 0x020fe20003f0d000 */
[----:B------:R-:W-:Y:S02]  /*0470*/  USEL UR4, URZ, 0xffffffff, UP0 ;  /* 0xffffffffff047887 */ /* 0x000fe40008000000 */
[----:B------:R-:W-:-:S10]  /*0480*/  UISETP.NE.AND.EX UP2, UPT, UR5, URZ, UPT, UP2 ;  /* 0x000000ff0500728c */ /* 0x000fd4000bf45320 */
[----:B------:R-:W-:Y:S01]  /*0490*/  VOTEU.ANY UP1, P0 ;  /* 0x0000000000ff7886 */ /* 0x000fe20000020100 */
[----:B------:R-:W-:-:S04]  /*04a0*/  @!UP2 USEL UR4, URZ, 0xffffffff, UP1 ;  /* 0xffffffffff04a887 */ /* 0x000fc80008800000 */
[----:B------:R-:W-:-:S04]  /*04b0*/  ULOP3.LUT UR4, UR4, 0x1, URZ, 0xc0, !UPT ;  /* 0x0000000104047892 */ /* 0x000fc8000f8ec0ff */
[----:B------:R-:W-:-:S11]  /*04c0*/  UISETP.NE.U32.AND UP2, UPT, UR4, 0x1, UPT ;  /* 0x000000010400788c */ /* 0x000fd6000bf45070 */
.L_x_8:
[----:B-1----:R-:W1:Y:S01]  /*04d0*/  SHFL.IDX PT, R2, R173, RZ, 0x1f ;  /* 0x00001fffad027589 */ /* 0x002e6200000e0000 */
[----:B------:R-:W-:-:S04]  /*04e0*/  UISETP.NE.AND UP1, UPT, UR8, 0x2, UPT ;  /* 0x000000020800788c */ /* 0x000fc8000bf25270 */
[----:B------:R-:W-:Y:S01]  /*04f0*/  USEL UR6, URZ, 0x1, UP1 ;  /* 0x00000001ff067887 */ /* 0x000fe20008800000 */
[----:B-1----:R-:W-:-:S13]  /*0500*/  ISETP.NE.AND P0, PT, R2, RZ, PT ;  /* 0x000000ff0200720c */ /* 0x002fda0003f05270 */
[----:B------:R-:W-:Y:S05]  /*0510*/  @P0 BRA `(.L_x_9) ;  /* 0x0000000000500947 */ /* 0x000fea0003800000 */
[----:B------:R-:W1:Y:S01]  /*0520*/  S2UR UR5, SR_CgaCtaId ;  /* 0x00000000000579c3 */ /* 0x000e620000008800 */
[----:B------:R-:W-:Y:S01]  /*0530*/  UMOV UR7, 0x400 ;  /* 0x0000040000077882 */ /* 0x000fe20000000000 */
[----:B------:R-:W-:Y:S01]  /*0540*/  UMOV UR4, 0x1 ;  /* 0x0000000100047882 */ /* 0x000fe20000000000 */
[----:B------:R-:W-:Y:S01]  /*0550*/  ELECT P0, URZ, PT ;  /* 0x0000000000ff782f */ /* 0x000fe20003800000 */
[----:B------:R-:W-:-:S04]  /*0560*/  UIADD3 UR10, UPT, UPT, -UR4, 0x100000, URZ ;  /* 0x00100000040a7890 */ /* 0x000fc8000fffe1ff */
[----:B------:R-:W-:Y:S02]  /*0570*/  USHF.L.U32 UR11, UR10, 0xb, URZ ;  /* 0x0000000b0a0b7899 */ /* 0x000fe400080006ff */
[----:B------:R-:W-:Y:S02]  /*0580*/  USHF.L.U32 UR10, UR10, 0x1, URZ ;  /* 0x000000010a0a7899 */ /* 0x000fe400080006ff */
[----:B-1----:R-:W-:Y:S01]  /*0590*/  ULEA UR5, UR5, UR7, 0x18 ;  /* 0x0000000705057291 */ /* 0x002fe2000f8ec0ff */
[----:B------:R-:W1:Y:S11]  /*05a0*/  FENCE.VIEW.ASYNC.S ;  /* 0x00000000000073c6 */ /* 0x000e760000000000 */
[----:B-1----:R1:W3:Y:S01]  /*05b0*/  SYNCS.EXCH.64 URZ, [UR5], UR10 ;  /* 0x0000000a05ff75b2 */ /* 0x0022e20008000100 */
[----:B------:R1:W4:Y:S01]  /*05c0*/  SYNCS.EXCH.64 URZ, [UR5+0x28], UR10 ;  /* 0x0000280a05ff75b2 */ /* 0x0003220008000100 */
[----:B------:R1:W1:Y:S01]  /*05d0*/  SYNCS.EXCH.64 URZ, [UR5+0x8], UR10 ;  /* 0x0000080a05ff75b2 */ /* 0x0002620008000100 */
[----:B------:R1:W1:Y:S01]  /*05e0*/  SYNCS.EXCH.64 URZ, [UR5+0x30], UR10 ;  /* 0x0000300a05ff75b2 */ /* 0x0002620008000100 */
[----:B------:R1:W1:Y:S01]  /*05f0*/  SYNCS.EXCH.64 URZ, [UR5+0x10], UR10 ;  /* 0x0000100a05ff75b2 */ /* 0x0002620008000100 */
[----:B------:R1:W1:Y:S01]  /*0600*/  SYNCS.EXCH.64 URZ, [UR5+0x38], UR10 ;  /* 0x0000380a05ff75b2 */ /* 0x0002620008000100 */
[----:B------:R1:W1:Y:S01]  /*0610*/  SYNCS.EXCH.64 URZ, [UR5+0x18], UR10 ;  /* 0x0000180a05ff75b2 */ /* 0x0002620008000100 */
[----:B------:R1:W1:Y:S01]  /*0620*/  SYNCS.EXCH.64 URZ, [UR5+0x40], UR10 ;  /* 0x0000400a05ff75b2 */ /* 0x0002620008000100 */
[----:B------:R1:W1:Y:S01]  /*0630*/  SYNCS.EXCH.64 URZ, [UR5+0x20], UR10 ;  /* 0x0000200a05ff75b2 */ /* 0x0002620008000100 */
[----:B------:R1:W1:Y:S01]  /*0640*/  SYNCS.EXCH.64 URZ, [UR5+0x48], UR10 ;  /* 0x0000480a05ff75b2 */ /* 0x0002620008000100 */
[----:B------:R-:W-:Y:S01]  /*0650*/  NOP ;  /* 0x0000000000007918 */ /* 0x000fe20000000000 */
.L_x_9:
[----:B------:R-:W2:Y:S01]  /*0660*/  SHFL.IDX PT, R2, R173, RZ, 0x1f ;  /* 0x00001fffad027589 */ /* 0x000ea200000e0000 */
[----:B------:R-:W-:Y:S01]  /*0670*/  NOP ;  /* 0x0000000000007918 */ /* 0x000fe20000000000 */
[----:B--2---:R-:W-:-:S13]  /*0680*/  ISETP.NE.AND P0, PT, R2, 0x1, PT ;  /* 0x000000010200780c */ /* 0x004fda0003f05270 */
[----:B------:R-:W-:Y:S05]  /*0690*/  @P0 BRA `(.L_x_10) ;  /* 0x0000000000480947 */ /* 0x000fea0003800000 */
[----:B------:R-:W2:Y:S01]  /*06a0*/  S2UR UR7, SR_CgaCtaId ;  /* 0x00000000000779c3 */ /* 0x000ea20000008800 */
[----:B------:R-:W-:Y:S01]  /*06b0*/  UMOV UR9, 0x400 ;  /* 0x0000040000097882 */ /* 0x000fe20000000000 */
[----:B-1----:R-:W-:Y:S01]  /*06c0*/  UMOV UR5, 0x20 ;  /* 0x0000002000057882 */ /* 0x002fe20000000000 */
[----:B------:R-:W-:Y:S01]  /*06d0*/  UMOV UR4, 0x80 ;  /* 0x0000008000047882 */ /* 0x000fe20000000000 */
[----:B------:R-:W-:-:S04]  /*06e0*/  UIADD3 UR10, UPT, UPT, -UR5, 0x100000, URZ ;  /* 0x00100000050a7890 */ /* 0x000fc8000fffe1ff */
[----:B------:R-:W-:Y:S02]  /*06f0*/  USHF.L.U32 UR11, UR10, 0xb, URZ ;  /* 0x0000000b0a0b7899 */ /* 0x000fe400080006ff */
[----:B------:R-:W-:Y:S02]  /*0700*/  USHF.L.U32 UR10, UR10, 0x1, URZ ;  /* 0x000000010a0a7899 */ /* 0x000fe400080006ff */
[----:B------:R-:W-:-:S04]  /*0710*/  UIADD3 UR4, UPT, UPT, -UR4, 0x100000, URZ ;  /* 0x0010000004047890 */ /* 0x000fc8000fffe1ff */
[----:B------:R-:W-:Y:S02]  /*0720*/  USHF.L.U32 UR5, UR4, 0xb, URZ ;  /* 0x0000000b04057899 */ /* 0x000fe400080006ff */
[----:B------:R-:W-:Y:S01]  /*0730*/  USHF.L.U32 UR4, UR4, 0x1, URZ ;  /* 0x0000000104047899 */ /* 0x000fe200080006ff */
[----:B------:R-:W-:Y:S01]  /*0740*/  ELECT P0, URZ, PT ;  /* 0x0000000000ff782f */ /* 0x000fe20003800000 */
[----:B--2---:R-:W-:Y:S01]  /*0750*/  ULEA UR7, UR7, UR9, 0x18 ;  /* 0x0000000907077291 */ /* 0x004fe2000f8ec0ff */
[----:B------:R-:W1:Y:S11]  /*0760*/  FENCE.VIEW.ASYNC.S ;  /* 0x00000000000073c6 */ /* 0x000e760000000000 */
[----:B-1----:R2:W1:Y:S01]  /*0770*/  SYNCS.EXCH.64 URZ, [UR7+0x50], UR10 ;  /* 0x0000500a07ff75b2 */ /* 0x0024620008000100 */
[----:B------:R2:W1:Y:S01]  /*0780*/  SYNCS.EXCH.64 URZ, [UR7+0x60], UR4 ;  /* 0x0000600407ff75b2 */ /* 0x0004620008000100 */
[----:B------:R2:W1:Y:S01]  /*0790*/  SYNCS.EXCH.64 URZ, [UR7+0x58], UR10 ;  /* 0x0000580a07ff75b2 */ /* 0x0004620008000100 */
[----:B------:R2:W1:Y:S02]  /*07a0*/  SYNCS.EXCH.64 URZ, [UR7+0x68], UR4 ;  /* 0x0000680407ff75b2 */ /* 0x0004640008000100 */
[----:B--2---:R-:W-:Y:S01]  /*07b0*/  NOP ;  /* 0x0000000000007918 */ /* 0x004fe20000000000 */
.L_x_10:
[----:B------:R-:W2:Y:S01]  /*07c0*/  SHFL.IDX PT, R2, R173, RZ, 0x1f ;  /* 0x00001fffad027589 */ /* 0x000ea200000e0000 */
[----:B------:R-:W-:Y:S01]  /*07d0*/  NOP ;  /* 0x0000000000007918 */ /* 0x000fe20000000000 */
[----:B--2---:R-:W-:-:S13]  /*07e0*/  ISETP.NE.AND P0, PT, R2, 0x3, PT ;  /* 0x000000030200780c */ /* 0x004fda0003f05270 */
[----:B------:R-:W-:Y:S05]  /*07f0*/  @P0 BRA `(.L_x_11) ;  /* 0x0000000000300947 */ /* 0x000fea0003800000 */
[----:B-1----:R-:W1:Y:S01]  /*0800*/  S2UR UR5, SR_CgaCtaId ;  /* 0x00000000000579c3 */ /* 0x002e620000008800 */
        /* <DEDUP_REMOVED lines=8> */
[----:B-1----:R2:W1:Y:S01]  /*0890*/  SYNCS.EXCH.64 URZ, [UR5+0x70], UR10 ;  /* 0x0000700a05ff75b2 */ /* 0x0024620008000100 */
[----:B------:R2:W1:Y:S02]  /*08a0*/  SYNCS.EXCH.64 URZ, [UR5+0x78], UR10 ;  /* 0x0000780a05ff75b2 */ /* 0x0004640008000100 */
[----:B--2---:R-:W-:Y:S01]  /*08b0*/  NOP ;  /* 0x0000000000007918 */ /* 0x004fe20000000000 */
.L_x_11:
[----:B------:R-:W2:Y:S01]  /*08c0*/  SHFL.IDX PT, R2, R173, RZ, 0x1f ;  /* 0x00001fffad027589 */ /* 0x000ea200000e0000 */
[----:B------:R-:W-:Y:S01]  /*08d0*/  NOP ;  /* 0x0000000000007918 */ /* 0x000fe20000000000 */
[----:B--2---:R-:W-:-:S13]  /*08e0*/  ISETP.NE.AND P0, PT, R2, 0x4, PT ;  /* 0x000000040200780c */ /* 0x004fda0003f05270 */
[----:B------:R-:W-:Y:S05]  /*08f0*/  @P0 BRA `(.L_x_12) ;  /* 0x00000000004c0947 */ /* 0x000fea0003800000 */
[----:B-1----:R-:W1:Y:S01]  /*0900*/  S2UR UR5, SR_CgaCtaId ;  /* 0x00000000000579c3 */ /* 0x002e620000008800 */
[----:B------:R-:W-:Y:S01]  /*0910*/  UMOV UR9, 0x100 ;  /* 0x0000010000097882 */ /* 0x000fe20000000000 */
[----:B------:R-:W-:Y:S01]  /*0920*/  UMOV UR7, 0x400 ;  /* 0x0000040000077882 */ /* 0x000fe20000000000 */
[----:B------:R-:W-:Y:S01]  /*0930*/  USEL UR9, UR9, 0xe0, UP2 ;  /* 0x000000e009097887 */ /* 0x000fe20009000000 */
[----:B------:R-:W-:Y:S01]  /*0940*/  UMOV UR4, 0x1 ;  /* 0x0000000100047882 */ /* 0x000fe20000000000 */
[----:B------:R-:W-:Y:S01]  /*0950*/  ELECT P0, URZ, PT ;  /* 0x0000000000ff782f */ /* 0x000fe20003800000 */
[----:B------:R-:W-:-:S04]  /*0960*/  UIADD3 UR10, UPT, UPT, -UR4, 0x100000, URZ ;  /* 0x00100000040a7890 */ /* 0x000fc8000fffe1ff */
[----:B------:R-:W-:Y:S02]  /*0970*/  USHF.L.U32 UR11, UR10, 0xb, URZ ;  /* 0x0000000b0a0b7899 */ /* 0x000fe400080006ff */
[----:B------:R-:W-:Y:S02]  /*0980*/  USHF.L.U32 UR10, UR10, 0x1, URZ ;  /* 0x000000010a0a7899 */ /* 0x000fe400080006ff */
[----:B------:R-:W-:-:S04]  /*0990*/  UIADD3 UR12, UPT, UPT, -UR9, 0x100000, URZ ;  /* 0x00100000090c7890 */ /* 0x000fc8000fffe1ff */
[----:B------:R-:W-:Y:S02]  /*09a0*/  USHF.L.U32 UR13, UR12, 0xb, URZ ;  /* 0x0000000b0c0d7899 */ /* 0x000fe400080006ff */
[----:B------:R-:W-:Y:S02]  /*09b0*/  USHF.L.U32 UR12, UR12, 0x1, URZ ;  /* 0x000000010c0c7899 */ /* 0x000fe400080006ff */
[----:B-1----:R-:W-:Y:S01]  /*09c0*/  ULEA UR5, UR5, UR7, 0x18 ;  /* 0x0000000705057291 */ /* 0x002fe2000f8ec0ff */
[----:B------:R-:W1:Y:S11]  /*09d0*/  FENCE.VIEW.ASYNC.S ;  /* 0x00000000000073c6 */ /* 0x000e760000000000 */
[----:B-1----:R2:W1:Y:S01]  /*09e0*/  SYNCS.EXCH.64 URZ, [UR5+0x80], UR10 ;  /* 0x0000800a05ff75b2 */ /* 0x0024620008000100 */
[----:B------:R2:W1:Y:S01]  /*09f0*/  SYNCS.EXCH.64 URZ, [UR5+0x90], UR12 ;  /* 0x0000900c05ff75b2 */ /* 0x0004620008000100 */
[----:B------:R2:W1:Y:S01]  /*0a00*/  SYNCS.EXCH.64 URZ, [UR5+0x88], UR10 ;  /* 0x0000880a05ff75b2 */ /* 0x0004620008000100 */
[----:B------:R2:W1:Y:S02]  /*0a10*/  SYNCS.EXCH.64 URZ, [UR5+0x98], UR12 ;  /* 0x0000980c05ff75b2 */ /* 0x0004640008000100 */
[----:B--2---:R-:W-:Y:S01]  /*0a20*/  NOP ;  /* 0x0000000000007918 */ /* 0x004fe20000000000 */
.L_x_12:
        /* <DEDUP_REMOVED lines=20> */
[----:B------:R2:W1:Y:S01]  /*0b70*/  SYNCS.EXCH.64 URZ, [UR7+0xc8], UR4 ;  /* 0x0000c80407ff75b2 */ /* 0x0004620008000100 */
[----:B------:R2:W1:Y:S01]  /*0b80*/  SYNCS.EXCH.64 URZ, [UR7+0xb0], UR10 ;  /* 0x0000b00a07ff75b2 */ /* 0x0004620008000100 */
[----:B------:R2:W1:Y:S01]  /*0b90*/  SYNCS.EXCH.64 URZ, [UR7+0xd0], UR4 ;  /* 0x0000d00407ff75b2 */ /* 0x0004620008000100 */
[----:B------:R2:W1:Y:S01]  /*0ba0*/  SYNCS.EXCH.64 URZ, [UR7+0xb8], UR10 ;  /* 0x0000b80a07ff75b2 */ /* 0x0004620008000100 */
[----:B------:R2:W1:Y:S02]  /*0bb0*/  SYNCS.EXCH.64 URZ, [UR7+0xd8], UR4 ;  /* 0x0000d80407ff75b2 */ /* 0x0004640008000100 */
[----:B--2---:R-:W-:Y:S01]  /*0bc0*/  NOP ;  /* 0x0000000000007918 */ /* 0x004fe20000000000 */
.L_x_13:
        /* <DEDUP_REMOVED lines=18> */
.L_x_14:
[----:B-1----:R-:W1:Y:S01]  /*0cf0*/  S2UR UR5, SR_CTAID.X ;  /* 0x00000000000579c3 */ /* 0x002e620000002500 */
[----:B------:R-:W-:-:S05]  /*0d00*/  CS2R.32 R170, SR_CgaSize ;  /* 0x0000000000aa7805 */ /* 0x000fca0000008a00 */
[----:B------:R-:W-:-:S05]  /*0d10*/  IMAD R170, R170, -0xa0, RZ ;  /* 0xffffff60aaaa7824 */ /* 0x000fca00078e02ff */
[----:B------:R-:W-:-:S14]  /*0d20*/  R2UR UR9, R170 ;  /* 0x00000000aa0972ca */ /* 0x000fdc00000e0000 */
[----:B------:R-:W2:Y:S01]  /*0d30*/  LDCU UR9, c[0x0][UR9+0x2b0] ;  /* 0x00005600090977ac */ /* 0x000ea20008000800 */
[----:B------:R-:W-:Y:S01]  /*0d40*/  NOP ;  /* 0x0000000000007918 */ /* 0x000fe20000000000 */
[----:B------:R-:W-:-:S05]  /*0d50*/  CS2R.32 R170, SR_CgaSize ;  /* 0x0000000000aa7805 */ /* 0x000fca0000008a00 */
[----:B------:R-:W-:-:S05]  /*0d60*/  IMAD R170, R170, -0xa0, RZ ;  /* 0xffffff60aaaa7824 */ /* 0x000fca00078e02ff */
[----:B------:R-:W-:-:S14]  /*0d70*/  R2UR UR7, R170 ;  /* 0x00000000aa0772ca */ /* 0x000fdc00000e0000 */
[----:B------:R-:W3:Y:S01]  /*0d80*/  LDCU UR7, c[0x0][UR7+0x2b4] ;  /* 0x00005680070777ac */ /* 0x000ee20008000800 */
[----:B------:R-:W4:Y:S08]  /*0d90*/  S2UR UR4, SR_CTAID.Y ;  /* 0x00000000000479c3 */ /* 0x000f300000002600 */
[----:B------:R-:W3:Y:S01]  /*0da0*/  LDC R9, c[0x0][0xb24] ;  /* 0x0002c900ff097b82 */ /* 0x000ee20000000800 */
[----:B-1----:R-:W-:-:S02]  /*0db0*/  I2FP.F32.U32 R5, UR5 ;  /* 0x0000000500057c45 */ /* 0x002fc40008201000 */
[----:B------:R-:W-:-:S05]  /*0dc0*/  CS2R.32 R3, SR_CgaSize ;  /* 0x0000000000037805 */ /* 0x000fca0000008a00 */
[----:B------:R-:W-:-:S06]  /*0dd0*/  IMAD R3, R3, -0xa0, RZ ;  /* 0xffffff6003037824 */ /* 0x000fcc00078e02ff */
[----:B------:R-:W1:Y:S01]  /*0de0*/  LDC R3, c[0x0][R3+0x2a0] ;  /* 0x0000a80003037b82 */ /* 0x000e620000000800 */
[----:B------:R-:W-:Y:S01]  /*0df0*/  MOV R21, UR5 ;  /* 0x0000000500157c02 */ /* 0x000fe20008000f00 */
[----:B--2---:R-:W-:Y:S01]  /*0e00*/  FMUL R5, R5, UR9 ;  /* 0x0000000905057c20 */ /* 0x004fe20008400000 */
[----:B----4-:R-:W-:Y:S02]  /*0e10*/  I2FP.F32.U32 R4, UR4 ;  /* 0x0000000400047c45 */ /* 0x010fe40008201000 */
[----:B------:R-:W-:-:S05]  /*0e20*/  CS2R.32 R2, SR_CgaSize ;  /* 0x0000000000027805 */ /* 0x000fca0000008a00 */
[----:B------:R-:W-:-:S06]  /*0e30*/  IMAD R2, R2, -0xa0, RZ ;  /* 0xffffff6002027824 */ /* 0x000fcc00078e02ff */
[----:B------:R-:W2:Y:S01]  /*0e40*/  LDC R2, c[0x0][R2+0x2a4] ;  /* 0x0000a90002027b82 */ /* 0x000ea20000000800 */
[----:B------:R-:W4:Y:S01]  /*0e50*/  F2I.U32.TRUNC.NTZ R170, R5 ;  /* 0x0000000500aa7305 */ /* 0x000f22000020f000 */
[----:B------:R-:W-:Y:S01]  /*0e60*/  MOV R20, UR4 ;  /* 0x0000000400147c02 */ /* 0x000fe20008000f00 */
[----:B---3--:R-:W-:-:S05]  /*0e70*/  FMUL R4, R4, UR7 ;  /* 0x0000000704047c20 */ /* 0x008fca0008400000 */
[----:B------:R-:W-:Y:S01]  /*0e80*/  BAR.SYNC.DEFER_BLOCKING 0x0 ;  /* 0x0000000000007b1d */ /* 0x000fe20000010000 */
[----:B------:R-:W-:-:S05]  /*0e90*/  ISETP.GE.AND P0, PT, R9, 0x1, PT ;  /* 0x000000010900780c */ /* 0x000fca0003f06270 */
[----:B------:R-:W3:Y:S02]  /*0ea0*/  F2I.U32.TRUNC.NTZ R147, R4 ;  /* 0x0000000400937305 */ /* 0x000ee4000020f000 */
[----:B------:R-:W2:Y:S01]  /*0eb0*/  S2UR UR36, SR_CTAID.Z ;  /* 0x00000000002479c3 */ /* 0x000ea20000002700 */
[----:B----4-:R-:W-:-:S05]  /*0ec0*/  IADD3 R170, PT, PT, -R170, RZ, RZ ;  /* 0x000000ffaaaa7210 */ /* 0x010fca0007ffe1ff */
[----:B-1----:R-:W-:Y:S01]  /*0ed0*/  IMAD R170, R3, R170, UR5 ;  /* 0x0000000503aa7e24 */ /* 0x002fe2000f8e02aa */
[----:B---3--:R-:W-:-:S05]  /*0ee0*/  IADD3 R147, PT, PT, -R147, RZ, RZ ;  /* 0x000000ff93937210 */ /* 0x008fca0007ffe1ff */
[----:B--2---:R-:W-:Y:S01]  /*0ef0*/  IMAD R147, R2, R147, UR4 ;  /* 0x0000000402937e24 */ /* 0x004fe2000f8e0293 */
[----:B------:R-:W-:Y:S06]  /*0f00*/  @!P0 BRA `(.L_x_15) ;  /* 0x0000000000b88947 */ /* 0x000fec0003800000 */
[----:B------:R-:W1:Y:S01]  /*0f10*/  LDC.64 R4, c[0x0][0xb18] ;  /* 0x0002c600ff047b82 */ /* 0x000e620000000a00 */
[----:B------:R-:W-:-:S07]  /*0f20*/  ISETP.NE.AND P0, PT, R9, 0x1, PT ;  /* 0x000000010900780c */ /* 0x000fce0003f05270 */
[----:B------:R-:W2:Y:S08]  /*0f30*/  LDC R10, c[0x0][0xb0c] ;  /* 0x0002c300ff0a7b82 */ /* 0x000eb00000000800 */
[----:B------:R-:W3:Y:S08]  /*0f40*/  LDC R11, c[0x0][0x370] ;  /* 0x0000dc00ff0b7b82 */ /* 0x000ef00000000800 */
[----:B------:R-:W4:Y:S01]  /*0f50*/  LDC R12, c[0x0][0x374] ;  /* 0x0000dd00ff0c7b82 */ /* 0x000f220000000800 */
[----:B-1----:R-:W-:-:S07]  /*0f60*/  ISETP.NE.AND P1, PT, R4, 0x1, PT ;  /* 0x000000010400780c */ /* 0x002fce0003f25270 */
[----:B------:R-:W3:Y:S01]  /*0f70*/  LDC.64 R6, c[0x0][0xb10] ;  /* 0x0002c400ff067b82 */ /* 0x000ee20000000a00 */
[----:B--2---:R-:W-:-:S07]  /*0f80*/  ISETP.NE.AND P2, PT, R10, 0x1, PT ;  /* 0x000000010a00780c */ /* 0x004fce0003f45270 */
[----:B------:R-:W1:Y:S08]  /*0f90*/  LDC R8, c[0x0][0xb20] ;  /* 0x0002c800ff087b82 */ /* 0x000e700000000800 */
[----:B------:R-:W2:Y:S01]  /*0fa0*/  LDC.64 R2, c[0x0][0xb28] ;  /* 0x0002ca00ff027b82 */ /* 0x000ea20000000a00 */
[----:B----4-:R-:W-:-:S04]  /*0fb0*/  IMAD.HI.U32 R13, R12, R5, RZ ;  /* 0x000000050c0d7227 */ /* 0x010fc800078e00ff */
[----:B------:R-:W-:-:S04]  /*0fc0*/  IMAD.HI.U32 R5, R20, R5, RZ ;  /* 0x0000000514057227 */ /* 0x000fc800078e00ff */
[----:B---3--:R-:W-:-:S04]  /*0fd0*/  IMAD.HI.U32 R14, R11, R6, RZ ;  /* 0x000000060b0e7227 */ /* 0x008fc800078e00ff */
[C---:B------:R-:W-:Y:S01]  /*0fe0*/  IMAD.HI.U32 R16, R21.reuse, R6, RZ ;  /* 0x0000000615107227 */ /* 0x040fe200078e00ff */
[-C--:B------:R-:W-:Y:S02]  /*0ff0*/  @P2 SHF.R.U32.HI R11, RZ, R7.reuse, R14 ;  /* 0x00000007ff0b2219 */ /* 0x080fe4000001160e */
[-C--:B-1----:R-:W-:Y:S02]  /*1000*/  @P1 SHF.R.U32.HI R12, RZ, R8.reuse, R13 ;  /* 0x00000008ff0c1219 */ /* 0x082fe4000001160d */
[----:B------:R-:W-:Y:S02]  /*1010*/  SHF.R.U32.HI R5, RZ, R8, R5 ;  /* 0x00000008ff057219 */ /* 0x000fe40000011605 */
[----:B------:R-:W-:Y:S02]  /*1020*/  SHF.R.U32.HI R16, RZ, R7, R16 ;  /* 0x00000007ff107219 */ /* 0x000fe40000011610 */
[----:B------:R-:W-:Y:S01]  /*1030*/  SEL R5, R20, R5, !P1 ;  /* 0x0000000514057207 */ /* 0x000fe20004800000 */
[----:B--2---:R-:W-:Y:S01]  /*1040*/  IMAD.HI.U32 R14, R12, R2, RZ ;  /* 0x000000020c0e7227 */ /* 0x004fe200078e00ff */
[----:B------:R-:W-:-:S02]  /*1050*/  SEL R7, R21, R16, !P2 ;  /* 0x0000001015077207 */ /* 0x000fc40005000000 */
[----:B------:R-:W-:Y:S01]  /*1060*/  IADD3 R13, PT, PT, -R5, RZ, RZ ;  /* 0x000000ff050d7210 */ /* 0x000fe20007ffe1ff */
[----:B------:R-:W-:Y:S01]  /*1070*/  IMAD.HI.U32 R6, R11, R2, RZ ;  /* 0x000000020b067227 */ /* 0x000fe200078e00ff */
[----:B------:R-:W-:-:S03]  /*1080*/  @P0 SHF.R.U32.HI R12, RZ, R3, R14 ;  /* 0x00000003ff0c0219 */ /* 0x000fc6000001160e */
[----:B------:R-:W-:Y:S01]  /*1090*/  IMAD R13, R4, R13, R20 ;  /* 0x0000000d040d7224 */ /* 0x000fe200078e0214 */
[----:B------:R-:W-:Y:S01]  /*10a0*/  @P0 SHF.R.U32.HI R11, RZ, R3, R6 ;  /* 0x00000003ff0b0219 */ /* 0x000fe20000011606 */
[----:B------:R-:W-:-:S04]  /*10b0*/  IMAD R12, R12, R9, RZ ;  /* 0x000000090c0c7224 */ /* 0x000fc800078e02ff */
[----:B------:R-:W-:Y:S01]  /*10c0*/  IMAD R6, R11, R9, RZ ;  /* 0x000000090b067224 */ /* 0x000fe200078e02ff */
[----:B------:R-:W-:-:S04]  /*10d0*/  ISETP.GE.AND P1, PT, R5, R12, PT ;  /* 0x0000000c0500720c */ /* 0x000fc80003f26270 */
[----:B------:R-:W-:Y:S01]  /*10e0*/  ISETP.GE.OR P1, PT, R7, R6, P1 ;  /* 0x000000060700720c */ /* 0x000fe20000f26670 */
[----:B------:R-:W-:-:S05]  /*10f0*/  IMAD.HI.U32 R6, R5, R2, RZ ;  /* 0x0000000205067227 */ /* 0x000fca00078e00ff */
[----:B------:R-:W-:-:S04]  /*1100*/  SHF.R.U32.HI R6, RZ, R3, R6 ;  /* 0x00000003ff067219 */ /* 0x000fc80000011606 */
[----:B------:R-:W-:-:S03]  /*1110*/  SEL R6, R5, R6, !P0 ;  /* 0x0000000605067207 */ /* 0x000fc60004000000 */
[----:B------:R-:W-:Y:S01]  /*1120*/  @!P1 IMAD.HI.U32 R8, R7, R2, RZ ;  /* 0x0000000207089227 */ /* 0x000fe200078e00ff */
[----:B------:R-:W-:-:S04]  /*1130*/  IADD3 R2, PT, PT, -R6, RZ, RZ ;  /* 0x000000ff06027210 */ /* 0x000fc80007ffe1ff */
[----:B------:R-:W-:Y:S01]  /*1140*/  @!P1 SHF.R.U32.HI R8, RZ, R3, R8 ;  /* 0x00000003ff089219 */ /* 0x000fe20000011608 */
[----:B------:R-:W-:-:S03]  /*1150*/  IMAD R2, R9, R2, R5 ;  /* 0x0000000209027224 */ /* 0x000fc600078e0205 */
[----:B------:R-:W-:-:S05]  /*1160*/  @!P1 SEL R3, R7, R8, !P0 ;  /* 0x0000000807039207 */ /* 0x000fca0004000000 */
[--C-:B------:R-:W-:Y:S02]  /*1170*/  @!P1 IMAD.IADD R6, R6, 0x1, -R3.reuse ;  /* 0x0000000106069824 */ /* 0x100fe400078e0a03 */
[----:B------:R-:W-:Y:S01]  /*1180*/  @!P1 IMAD R3, R2, R11, R3 ;  /* 0x0000000b02039224 */ /* 0x000fe200078e0203 */
[----:B------:R-:W-:Y:S01]  /*1190*/  IADD3 R2, PT, PT, -R7, RZ, RZ ;  /* 0x000000ff07027210 */ /* 0x000fe20007ffe1ff */
[----:B------:R-:W-:Y:S02]  /*11a0*/  @!P1 IMAD R5, R6, R9, R7 ;  /* 0x0000000906059224 */ /* 0x000fe400078e0207 */
[----:B------:R-:W-:Y:S02]  /*11b0*/  @!P1 IMAD.MOV.U32 R7, RZ, RZ, R3 ;  /* 0x000000ffff079224 */ /* 0x000fe400078e0003 */
[----:B------:R-:W-:Y:S02]  /*11c0*/  IMAD R2, R10, R2, R21 ;  /* 0x000000020a027224 */ /* 0x000fe400078e0215 */
[----:B------:R-:W-:-:S02]  /*11d0*/  IMAD R20, R5, R4, R13 ;  /* 0x0000000405147224 */ /* 0x000fc400078e020d */
[----:B------:R-:W-:Y:S02]  /*11e0*/  IMAD R21, R7, R10, R2 ;  /* 0x0000000a07157224 */ /* 0x000fe400078e0202 */
.L_x_15:
[----:B------:R-:W1:Y:S01]  /*11f0*/  LDCU UR4, c[0x0][0xb30] ;  /* 0x00016600ff0477ac */ /* 0x000e620008000800 */
[----:B------:R-:W2:Y:S08]  /*1200*/  S2UR UR37, SR_CgaCtaId ;  /* 0x00000000002579c3 */ /* 0x000eb00000008800 */
[----:B------:R-:W3:Y:S01]  /*1210*/  LDC R72, c[0x0][0xb24] ;  /* 0x0002c900ff487b82 */ /* 0x000ee20000000800 */
[----:B-1----:R-:W-:-:S09]  /*1220*/  UISETP.NE.AND UP1, UPT, UR4, 0x1, UPT ;  /* 0x000000010400788c */ /* 0x002fd2000bf25270 */
[----:B--2---:R-:W-:Y:S05]  /*1230*/  BRA.U UP1, `(.L_x_16) ;  /* 0x0000000101407547 */ /* 0x004fea000b800000 */
[----:B------:R-:W1:Y:S08]  /*1240*/  LDC.64 R4, c[0x0][0xb10] ;  /* 0x0002c400ff047b82 */ /* 0x000e700000000a00 */
[----:B------:R-:W2:Y:S08]  /*1250*/  LDC.64 R2, c[0x0][0xb18] ;  /* 0x0002c600ff027b82 */ /* 0x000eb00000000a00 */
[----:B------:R-:W4:Y:S08]  /*1260*/  LDC R6, c[0x0][0xb20] ;  /* 0x0002c800ff067b82 */ /* 0x000f300000000800 */
[----:B------:R-:W3:Y:S01]  /*1270*/  LDC R8, c[0x0][0xb0c] ;  /* 0x0002c300ff087b82 */ /* 0x000ee20000000800 */
[----:B-1----:R-:W-:-:S05]  /*1280*/  IMAD.HI.U32 R4, R21, R4, RZ ;  /* 0x0000000415047227 */ /* 0x002fca00078e00ff */
[----:B------:R-:W-:Y:S01]  /*1290*/  SHF.R.U32.HI R4, RZ, R5, R4 ;  /* 0x00000005ff047219 */ /* 0x000fe20000011604 */
[----:B--2---:R-:W-:Y:S01]  /*12a0*/  IMAD.HI.U32 R3, R20, R3, RZ ;  /* 0x0000000314037227 */ /* 0x004fe200078e00ff */
[----:B------:R-:W-:-:S04]  /*12b0*/  ISETP.NE.AND P0, PT, R2, 0x1, PT ;  /* 0x000000010200780c */ /* 0x000fc80003f05270 */
[----:B----4-:R-:W-:-:S04]  /*12c0*/  SHF.R.U32.HI R3, RZ, R6, R3 ;  /* 0x00000006ff037219 */ /* 0x010fc80000011603 */
[----:B------:R-:W-:Y:S02]  /*12d0*/  SEL R3, R20, R3, !P0 ;  /* 0x0000000314037207 */ /* 0x000fe40004000000 */
[----:B---3--:R-:W-:-:S04]  /*12e0*/  ISETP.NE.AND P1, PT, R8, 0x1, PT ;  /* 0x000000010800780c */ /* 0x008fc80003f25270 */
[----:B------:R-:W-:-:S05]  /*12f0*/  SEL R4, R21, R4, !P1 ;  /* 0x0000000415047207 */ /* 0x000fca0004800000 */
[----:B------:R-:W-:Y:S02]  /*1300*/  IMAD.IADD R5, R3, 0x1, -R4 ;  /* 0x0000000103057824 */ /* 0x000fe400078e0a04 */
[----:B------:R-:W-:Y:S02]  /*1310*/  IMAD.IADD R3, R4, 0x1, -R3 ;  /* 0x0000000104037824 */ /* 0x000fe400078e0a03 */
[----:B------:R-:W-:Y:S02]  /*1320*/  IMAD R21, R5, R8, R21 ;  /* 0x0000000805157224 */ /* 0x000fe400078e0215 */
[----:B------:R-:W-:-:S07]  /*1330*/  IMAD R20, R3, R2, R20 ;  /* 0x0000000203147224 */ /* 0x000fce00078e0214 */
.L_x_16:
[----:B------:R-:W-:Y:S01]  /*1340*/  BAR.SYNC.DEFER_BLOCKING 0x0 ;  /* 0x0000000000007b1d */ /* 0x000fe20000010000 */
[----:B------:R-:W-:Y:S01]  /*1350*/  UISETP.NE.AND UP1, UPT, UR8, 0x2, UPT ;  /* 0x000000020800788c */ /* 0x000fe2000bf25270 */
[----:B------:R-:W-:Y:S02]  /*1360*/  ISETP.NE.OR P5, PT, R0, 0x2, !P5 ;  /* 0x000000020000780c */ /* 0x000fe40006fa5670 */
[----:B------:R-:W-:-:S06]  /*1370*/  LOP3.LUT R2, R189, 0x1f, RZ, 0xc0, !PT ;  /* 0x0000001fbd027812 */ /* 0x000fcc00078ec0ff */
[----:B------:R-:W-:Y:S05]  /*1380*/  BRA.U UP1, `(.L_x_17) ;  /* 0x0000001101787547 */ /* 0x000fea000b800000 */
[----:B------:R-:W1:Y:S01]  /*1390*/  LDCU UR13, c[0x0][0x38c] ;  /* 0x00007180ff0d77ac */ /* 0x000e620008000800 */
[----:B------:R-:W2:Y:S01]  /*13a0*/  LDC R9, c[0x0][0x370] ;  /* 0x0000dc00ff097b82 */ /* 0x000ea20000000800 */
[----:B------:R-:W-:Y:S01]  /*13b0*/  PLOP3.LUT P1, PT, PT, PT, UP2, 0x80, 0x8 ;  /* 0x000000000008781c */ /* 0x000fe20003f2f028 */
[----:B------:R-:W-:Y:S01]  /*13c0*/  IMAD.MOV.U32 R15, RZ, RZ, 0x1 ;  /* 0x00000001ff0f7424 */ /* 0x000fe200078e00ff */
[----:B------:R-:W-:Y:S01]  /*13d0*/  ISETP.EQ.OR P4, PT, R2, RZ, P5 ;  /* 0x000000ff0200720c */ /* 0x000fe20002f82670 */
[----:B------:R-:W-:Y:S01]  /*13e0*/  IMAD.MOV.U32 R14, RZ, RZ, RZ ;  /* 0x000000ffff0e7224 */ /* 0x000fe200078e00ff */
[----:B------:R-:W-:Y:S02]  /*13f0*/  PLOP3.LUT P1, PT, P1, PT, PT, 0x8, 0x80 ;  /* 0x000000000080781c */ /* 0x000fe40000f2e170 */
[----:B------:R-:W-:Y:S01]  /*1400*/  CS2R R12, SRZ ;  /* 0x00000000000c7805 */ /* 0x000fe2000001ff00 */
[----:B------:R-:W-:Y:S01]  /*1410*/  IMAD.MOV.U32 R10, RZ, RZ, 0x1 ;  /* 0x00000001ff0a7424 */ /* 0x000fe200078e00ff */
[----:B------:R-:W4:Y:S01]  /*1420*/  LDC R0, c[0x0][0x374] ;  /* 0x0000dd00ff007b82 */ /* 0x000f220000000800 */
[----:B------:R-:W2:Y:S01]  /*1430*/  LDCU.64 UR22, c[0x0][0x348] ;  /* 0x00006900ff1677ac */ /* 0x000ea20008000a00 */
[----:B------:R-:W-:Y:S01]  /*1440*/  UMOV UR6, URZ ;  /* 0x000000ff00067c82 */ /* 0x000fe20008000000 */
[----:B-1----:R-:W-:-:S04]  /*1450*/  UIADD3 UR5, UPT, UPT, UR13, 0x1f, URZ ;  /* 0x0000001f0d057890 */ /* 0x002fc8000fffe0ff */
[----:B------:R-:W-:-:S04]  /*1460*/  USHF.R.S32.HI UR4, URZ, 0x1f, UR5 ;  /* 0x0000001fff047899 */ /* 0x000fc80008011405 */
[----:B------:R-:W-:-:S04]  /*1470*/  ULEA.HI UR4, UR4, UR5, URZ, 0x5 ;  /* 0x0000000504047291 */ /* 0x000fc8000f8f28ff */
[----:B------:R-:W-:Y:S02]  /*1480*/  USHF.R.S32.HI UR15, URZ, 0x5, UR4 ;  /* 0x00000005ff0f7899 */ /* 0x000fe40008011404 */
[----:B------:R-:W-:Y:S02]  /*1490*/  UIADD3 UR4, UPT, UPT, UR13, -0x1, URZ ;  /* 0xffffffff0d047890 */ /* 0x000fe4000fffe0ff */
[----:B------:R-:W-:Y:S02]  /*14a0*/  UISETP.LT.U32.AND UP0, UPT, UR15, 0x5, UPT ;  /* 0x000000050f00788c */ /* 0x000fe4000bf01070 */
[----:B------:R-:W-:Y:S02]  /*14b0*/  UISETP.GE.U32.AND UP1, UPT, UR4, -0x3f, UPT ;  /* 0xffffffc10400788c */ /* 0x000fe4000bf26070 */
[----:B------:R-:W-:Y:S02]  /*14c0*/  USEL UR14, UR15, 0x5, UP0 ;  /* 0x000000050f0e7887 */ /* 0x000fe40008000000 */
[----:B------:R-:W-:-:S02]  /*14d0*/  UIADD3 UR13, UPT, UPT, UR13, 0x3e, URZ ;  /* 0x0000003e0d0d7890 */ /* 0x000fc4000fffe0ff */
[----:B------:R-:W-:Y:S02]  /*14e0*/  UIADD3 UR5, UPT, UPT, UR14, -0x1, URZ ;  /* 0xffffffff0e057890 */ /* 0x000fe4000fffe0ff */
[----:B------:R-:W-:-:S03]  /*14f0*/  UIADD3 UR7, UPT, UPT, UR15, -UR14, URZ ;  /* 0x8000000e0f077290 */ /* 0x000fc6000fffe0ff */
[----:B------:R-:W-:-:S04]  /*1500*/  @UP1 UIADD3 UR5, UPT, UPT, UR14, URZ, URZ ;  /* 0x000000ff0e051290 */ /* 0x000fc8000fffe0ff */
[----:B--2---:R-:W-:-:S12]  /*1510*/  UIADD3 UR5, UPT, UPT, UR5, 0x1, URZ ;  /* 0x0000000105057890 */ /* 0x004fd8000fffe0ff */
.L_x_35:
[----:B------:R-:W-:Y:S01]  /*1520*/  UISETP.NE.AND UP0, UPT, UR37, URZ, UPT ;  /* 0x000000ff2500728c */ /* 0x000fe2000bf05270 */
[----:B------:R-:W1:Y:S08]  /*1530*/  S2UR UR37, SR_CgaCtaId ;  /* 0x00000000002579c3 */ /* 0x000e700000008800 */
[----:B------:R-:W-:Y:S05]  /*1540*/  BRA.U UP0, `(.L_x_18) ;  /* 0x0000000100347547 */ /* 0x000fea000b800000 */
[----:B------:R-:W2:Y:S01]  /*1550*/  S2R R2, SR_CgaCtaId ;  /* 0x0000000000027919 */ /* 0x000ea20000008800 */
[----:B------:R-:W-:-:S04]  /*1560*/  MOV R3, 0x400 ;  /* 0x0000040000037802 */ /* 0x000fc80000000f00 */
[----:B--2---:R-:W-:Y:S02]  /*1570*/  LEA R3, R2, R3, 0x18 ;  /* 0x0000000302037211 */ /* 0x004fe400078ec0ff */
[----:B------:R-:W-:-:S03]  /*1580*/  SHF.L.U32 R2, R10, 0x1f, RZ ;  /* 0x0000001f0a027819 */ /* 0x000fc600000006ff */
[----:B------:R-:W-:-:S04]  /*1590*/  IMAD R3, R12, 0x8, R3 ;  /* 0x000000080c037824 */ /* 0x000fc800078e0203 */
[----:B------:R-:W2:Y:S02]  /*15a0*/  SYNCS.PHASECHK.TRANS64.TRYWAIT P0, [R3+URZ+0xf0], R2 ;  /* 0x0000f002030075a7 */ /* 0x000ea400080011ff */
[----:B--2---:R-:W-:Y:S05]  /*15b0*/  @!P0 BRA `(.L_x_19) ;  /* 0x0000006800e48947 */ /* 0x004fea0003800000 */
.L_x_107:
[----:B------:R-:W-:Y:S01]  /*15c0*/  VIADD R12, R12, 0x1 ;  /* 0x000000010c0c7836 */ /* 0x000fe20000000000 */
[----:B------:R2:W-:Y:S04]  /*15d0*/  SYNCS.ARRIVE.TRANS64.A1T0 RZ, [R3+URZ+0xe0], RZ ;  /* 0x0000e0ff03ff79a7 */ /* 0x0005e800081000ff */
[----:B------:R-:W-:-:S04]  /*15e0*/  ISETP.NE.AND P0, PT, R12, 0x2, PT ;  /* 0x000000020c00780c */ /* 0x000fc80003f05270 */
[----:B------:R-:W-:Y:S02]  /*15f0*/  SEL R12, R12, RZ, P0 ;  /* 0x000000ff0c0c7207 */ /* 0x000fe40000000000 */
[----:B--2---:R-:W-:-:S04]  /*1600*/  SEL R3, RZ, 0x1, P0 ;  /* 0x00000001ff037807 */ /* 0x004fc80000000000 */
[----:B------:R-:W-:-:S07]  /*1610*/  LOP3.LUT R10, R10, R3, RZ, 0x3c, !PT ;  /* 0x000000030a0a7212 */ /* 0x000fce00078e3cff */
.L_x_18:
[----:B------:R-:W-:Y:S01]  /*1620*/  UMOV UR4, 0x400 ;  /* 0x0000040000047882 */ /* 0x000fe20000000000 */
[----:B------:R-:W-:Y:S01]  /*1630*/  SHF.L.U32 R2, R15, 0x1f, RZ ;  /* 0x0000001f0f027819 */ /* 0x000fe200000006ff */
[----:B-1----:R-:W-:Y:S01]  /*1640*/  ULEA UR4, UR37, UR4, 0x18 ;  /* 0x0000000425047291 */ /* 0x002fe2000f8ec0ff */
[----:B------:R-:W-:Y:S01]  /*1650*/  R2UR UR35, R21 ;  /* 0x00000000152372ca */ /* 0x000fe200000e0000 */
[----:B------:R-:W-:Y:S01]  /*1660*/  UISETP.GE.U32.AND UP0, UPT, UR13, 0x3f, UPT ;  /* 0x0000003f0d00788c */ /* 0x000fe2000bf06070 */
[----:B------:R-:W-:Y:S01]  /*1670*/  R2UR UR11, R20 ;  /* 0x00000000140b72ca */ /* 0x000fe200000e0000 */
[----:B------:R-:W-:Y:S01]  /*1680*/  ULEA UR8, UR6, UR4, 0x3 ;  /* 0x0000000406087291 */ /* 0x000fe2000f8e18ff */
[----:B------:R-:W-:-:S08]  /*1690*/  UMOV UR24, URZ ;  /* 0x000000ff00187c82 */ /* 0x000fd00008000000 */
[----:B------:R1:W2:Y:S01]  /*16a0*/  SYNCS.PHASECHK.TRANS64.TRYWAIT P0, [UR8+0x28], R2 ;  /* 0x00002802ff0075a7 */ /* 0x0002a20008001108 */
[----:B------:R-:W-:Y:S02]  /*16b0*/  USHF.L.U32 UR35, UR35, 0x7, URZ ;  /* 0x0000000723237899 */ /* 0x000fe400080006ff */
[----:B------:R-:W-:Y:S01]  /*16c0*/  USHF.L.U32 UR11, UR11, 0x7, URZ ;  /* 0x000000070b0b7899 */ /* 0x000fe200080006ff */
[----:B------:R-:W-:Y:S11]  /*16d0*/  BRA.U !UP0, `(.L_x_20) ;  /* 0x0000000108a47547 */ /* 0x000ff6000b800000 */
[----:B------:R-:W-:Y:S01]  /*16e0*/  UMOV UR16, URZ ;  /* 0x000000ff00107c82 */ /* 0x000fe20008000000 */
[----:B------:R-:W-:-:S05]  /*16f0*/  UMOV UR17, UR6 ;  /* 0x0000000600117c82 */ /* 0x000fca0008000000 */
.L_x_25:
[----:B-1----:R-:W-:Y:S01]  /*1700*/  ULEA UR33, UR17, UR4, 0x3 ;  /* 0x0000000411217291 */ /* 0x002fe2000f8e18ff */
[----:B--2---:R-:W-:Y:S01]  /*1710*/  @!P5 MOV R3, 0x2000 ;  /* 0x000020000003d802 */ /* 0x004fe20000000f00 */
[----:B--2---:R-:W-:Y:S10]  /*1720*/  @P0 BRA `(.L_x_21) ;  /* 0x00000000000c0947 */ /* 0x004ff40003800000 */
[----:B------:R-:W-:-:S04]  /*1730*/  SHF.L.U32 R5, R15, 0x1f, RZ ;  /* 0x0000001f0f057819 */ /* 0x000fc800000006ff */
[----:B------:R-:W2:Y:S02]  /*1740*/  SYNCS.PHASECHK.TRANS64.TRYWAIT P0, [UR33+0x28], R5 ;  /* 0x00002805ff0075a7 */ /* 0x000ea40008001121 */
[----:B--2---:R-:W-:Y:S05]  /*1750*/  @!P0 BRA `(.L_x_22) ;  /* 0x0000006800908947 */ /* 0x004fea0003800000 */
.L_x_21:
[----:B------:R2:W-:Y:S01]  /*1760*/  @!P5 SYNCS.ARRIVE.TRANS64 RZ, [UR33], R3 ;  /* 0x00000003ffffd9a7 */ /* 0x0005e20008000021 */
[----:B------:R-:W-:Y:S04]  /*1770*/  BSSY.RECONVERGENT B0, `(.L_x_23) ;  /* 0x0000003000007945 */ /* 0x000fe80003800200 */
[----:B------:R-:W-:Y:S05]  /*1780*/  @P4 BRA `(.L_x_24) ;  /* 0x0000000000044947 */ /* 0x000fea0003800000 */
[----:B------:R-:W-:Y:S05]  /*1790*/  BPT.TRAP 0x1 ;  /* 0x000000040000795c */ /* 0x000fea0000300000 */
.L_x_24:
[----:B------:R-:W-:Y:S05]  /*17a0*/  BSYNC.RECONVERGENT B0 ;  /* 0x0000000000007941 */ /* 0x000fea0003800200 */
.L_x_23:
[----:B------:R-:W-:Y:S02]  /*17b0*/  UIADD3 UR6, UPT, UPT, UR17, 0x1, URZ ;  /* 0x0000000111067890 */ /* 0x000fe4000fffe0ff */
[----:B------:R-:W-:Y:S02]  /*17c0*/  UIADD3 UR26, UP1, UPT, UR22, 0x80, URZ ;  /* 0x00000080161a7890 */ /* 0x000fe4000ff3e0ff */
[----:B------:R-:W-:Y:S02]  /*17d0*/  UISETP.NE.AND UP0, UPT, UR6, 0x5, UPT ;  /* 0x000000050600788c */ /* 0x000fe4000bf05270 */
[----:B------:R-:W-:Y:S02]  /*17e0*/  USHF.L.U32 UR34, UR16, 0x5, URZ ;  /* 0x0000000510227899 */ /* 0x000fe400080006ff */
[----:B------:R-:W-:Y:S02]  /*17f0*/  USEL UR9, URZ, 0x1, UP0 ;  /* 0x00000001ff097887 */ /* 0x000fe40008000000 */
[----:B------:R-:W-:-:S02]  /*1800*/  USEL UR6, UR6, URZ, UP0 ;  /* 0x000000ff06067287 */ /* 0x000fc40008000000 */
[----:B------:R-:W-:Y:S02]  /*1810*/  UIADD3 UR20, UP0, UPT, UR22, 0x180, URZ ;  /* 0x0000018016147890 */ /* 0x000fe4000ff1e0ff */
[----:B------:R-:W-:Y:S01]  /*1820*/  ULEA UR8, UR6, UR4, 0x3 ;  /* 0x0000000406087291 */ /* 0x000fe2000f8e18ff */
[----:B------:R-:W-:Y:S01]  /*1830*/  LOP3.LUT R15, R15, UR9, RZ, 0x3c, !PT ;  /* 0x000000090f0f7c12 */ /* 0x000fe2000f8e3cff */
[----:B------:R-:W-:Y:S02]  /*1840*/  UIADD3.X UR27, UPT, UPT, URZ, UR23, URZ, UP1, !UPT ;  /* 0x00000017ff1b7290 */ /* 0x000fe40008ffe4ff */
[----:B------:R-:W-:Y:S01]  /*1850*/  UIADD3.X UR21, UPT, UPT, URZ, UR23, URZ, UP0, !UPT ;  /* 0x00000017ff157290 */ /* 0x000fe200087fe4ff */
[----:B-1----:R-:W-:Y:S01]  /*1860*/  SHF.L.U32 R2, R15, 0x1f, RZ ;  /* 0x0000001f0f027819 */ /* 0x002fe200000006ff */
[----:B------:R-:W-:Y:S01]  /*1870*/  UMOV UR18, 0x0 ;  /* 0x0000000000127882 */ /* 0x000fe20000000000 */
[----:B------:R-:W-:Y:S01]  /*1880*/  UMOV UR19, 0x10000000 ;  /* 0x1000000000137882 */ /* 0x000fe20000000000 */
[----:B------:R-:W-:Y:S01]  /*1890*/  UMOV UR12, UR36 ;  /* 0x00000024000c7c82 */ /* 0x000fe20008000000 */
[----:B------:R1:W1:Y:S01]  /*18a0*/  SYNCS.PHASECHK.TRANS64.TRYWAIT P0, [UR8+0x28], R2 ;  /* 0x00002802ff0075a7 */ /* 0x0002620008001108 */
[----:B------:R-:W-:Y:S01]  /*18b0*/  ULEA UR8, UR17, UR4, 0xc ;  /* 0x0000000411087291 */ /* 0x000fe2000f8e60ff */
[----:B------:R-:W-:Y:S01]  /*18c0*/  UMOV UR9, UR33 ;  /* 0x0000002100097c82 */ /* 0x000fe20008000000 */
[----:B------:R-:W-:-:S02]  /*18d0*/  UMOV UR10, UR34 ;  /* 0x00000022000a7c82 */ /* 0x000fc40008000000 */
[----:B------:R-:W-:Y:S02]  /*18e0*/  UIADD3 UR32, UPT, UPT, UR8, 0x8400, URZ ;  /* 0x0000840008207890 */ /* 0x000fe4000fffe0ff */
[----:B------:R-:W-:Y:S02]  /*18f0*/  UIADD3 UR8, UPT, UPT, UR8, 0xd400, URZ ;  /* 0x0000d40008087890 */ /* 0x000fe4000fffe0ff */
[----:B------:R-:W-:Y:S01]  /*1900*/  UIADD3 UR16, UPT, UPT, UR16, 0x1, URZ ;  /* 0x0000000110107890 */ /* 0x000fe2000fffe0ff */
[----:B------:R-:W-:Y:S01]  /*1910*/  UMOV UR24, UR5 ;  /* 0x0000000500187c82 */ /* 0x000fe20008000000 */
[----:B------:R-:W-:Y:S02]  /*1920*/  UMOV UR17, UR6 ;  /* 0x0000000600117c82 */ /* 0x000fe40008000000 */
[----:B------:R-:W-:Y:S01]  /*1930*/  UISETP.NE.AND UP0, UPT, UR16, UR5, UPT ;  /* 0x000000051000728c */ /* 0x000fe2000bf05270 */
[----:B------:R1:W-:Y:S02]  /*1940*/  UTMALDG.3D [UR32], [UR26], desc[UR18] ;  /* 0x000012201a0075b4 */ /* 0x0003e40008011000 */
[----:B------:R1:W-:Y:S06]  /*1950*/  UTMALDG.3D [UR8], [UR20], desc[UR18] ;  /* 0x00001208140075b4 */ /* 0x0003ec0008011000 */
[----:B------:R-:W-:Y:S05]  /*1960*/  BRA.U UP0, `(.L_x_25) ;  /* 0xfffffffd00647547 */ /* 0x000fea000b83ffff */
.L_x_20:
[----:B-1----:R-:W-:Y:S01]  /*1970*/  ULEA UR8, UR6, UR4, 0x3 ;  /* 0x0000000406087291 */ /* 0x002fe2000f8e18ff */
[----:B------:R-:W-:Y:S01]  /*1980*/  SHF.L.U32 R2, R15, 0x1f, RZ ;  /* 0x0000001f0f027819 */ /* 0x000fe200000006ff */
[----:B------:R-:W-:Y:S01]  /*1990*/  @!P1 SYNCS.ARRIVE.TRANS64.A1T0 RZ, [UR4+0x78], RZ ;  /* 0x000078ffffff99a7 */ /* 0x000fe20008100004 */
[----:B------:R-:W-:-:S06]  /*19a0*/  UISETP.GT.AND UP0, UPT, UR15, UR14, UPT ;  /* 0x0000000e0f00728c */ /* 0x000fcc000bf04270 */
[----:B--2---:R1:W2:Y:S03]  /*19b0*/  SYNCS.PHASECHK.TRANS64.TRYWAIT P0, [UR8+0x28], R2 ;  /* 0x00002802ff0075a7 */ /* 0x0042a60008001108 */
[----:B------:R-:W-:Y:S05]  /*19c0*/  BRA.U !UP0, `(.L_x_26) ;  /* 0x0000000108a87547 */ /* 0x000fea000b800000 */
[----:B------:R-:W-:Y:S01]  /*19d0*/  UIADD3 UR21, UPT, UPT, UR7, UR24, URZ ;  /* 0x0000001807157290 */ /* 0x000fe2000fffe0ff */
[----:B------:R-:W-:-:S11]  /*19e0*/  UMOV UR25, UR6 ;  /* 0x0000000600197c82 */ /* 0x000fd60008000000 */
.L_x_31:
[----:B-1----:R-:W-:Y:S01]  /*19f0*/  ULEA UR17, UR25, UR4, 0x3 ;  /* 0x0000000419117291 */ /* 0x002fe2000f8e18ff */
[----:B--2---:R-:W-:Y:S01]  /*1a00*/  @!P5 MOV R3, 0x2000 ;  /* 0x000020000003d802 */ /* 0x004fe20000000f00 */
[----:B--2---:R-:W-:Y:S10]  /*1a10*/  @P0 BRA `(.L_x_27) ;  /* 0x00000000000c0947 */ /* 0x004ff40003800000 */
[----:B------:R-:W-:-:S04]  /*1a20*/  SHF.L.U32 R5, R15, 0x1f, RZ ;  /* 0x0000001f0f057819 */ /* 0x000fc800000006ff */
[----:B------:R-:W2:Y:S02]  /*1a30*/  SYNCS.PHASECHK.TRANS64.TRYWAIT P0, [UR17+0x28], R5 ;  /* 0x00002805ff0075a7 */ /* 0x000ea40008001111 */
[----:B--2---:R-:W-:Y:S05]  /*1a40*/  @!P0 BRA `(.L_x_28) ;  /* 0x0000006400ec8947 */ /* 0x004fea0003800000 */
.L_x_27:
[----:B------:R2:W-:Y:S01]  /*1a50*/  @!P5 SYNCS.ARRIVE.TRANS64 RZ, [UR17], R3 ;  /* 0x00000003ffffd9a7 */ /* 0x0005e20008000011 */
[----:B------:R-:W-:Y:S04]  /*1a60*/  BSSY.RECONVERGENT B0, `(.L_x_29) ;  /* 0x0000003000007945 */ /* 0x000fe80003800200 */
[----:B------:R-:W-:Y:S05]  /*1a70*/  @P4 BRA `(.L_x_30) ;  /* 0x0000000000044947 */ /* 0x000fea0003800000 */
[----:B------:R-:W-:Y:S05]  /*1a80*/  BPT.TRAP 0x1 ;  /* 0x000000040000795c */ /* 0x000fea0000300000 */
.L_x_30:
[----:B------:R-:W-:Y:S05]  /*1a90*/  BSYNC.RECONVERGENT B0 ;  /* 0x0000000000007941 */ /* 0x000fea0003800200 */
.L_x_29:
        /* <DEDUP_REMOVED lines=20> */
[----:B------:R-:W-:Y:S01]  /*1be0*/  UIADD3 UR8, UPT, UPT, UR8, 0xd400, URZ ;  /* 0x0000d40008087890 */ /* 0x000fe2000fffe0ff */
[----:B------:R-:W-:Y:S01]  /*1bf0*/  UMOV UR9, UR17 ;  /* 0x0000001100097c82 */ /* 0x000fe20008000000 */
[----:B------:R-:W-:Y:S01]  /*1c00*/  UMOV UR10, UR18 ;  /* 0x00000012000a7c82 */ /* 0x000fe20008000000 */
[----:B------:R-:W-:Y:S01]  /*1c10*/  UIADD3 UR24, UPT, UPT, UR24, 0x1, URZ ;  /* 0x0000000118187890 */ /* 0x000fe2000fffe0ff */
[----:B------:R-:W-:-:S03]  /*1c20*/  UMOV UR25, UR6 ;  /* 0x0000000600197c82 */ /* 0x000fc60008000000 */
[----:B------:R1:W-:Y:S01]  /*1c30*/  UTMALDG.3D [UR16], [UR30], desc[UR26] ;  /* 0x00001a101e0075b4 */ /* 0x0003e20008011000 */
[----:B------:R-:W-:Y:S01]  /*1c40*/  UISETP.NE.AND UP0, UPT, UR24, UR21, UPT ;  /* 0x000000151800728c */ /* 0x000fe2000bf05270 */
[----:B------:R1:W-:Y:S08]  /*1c50*/  UTMALDG.3D [UR8], [UR28], desc[UR26] ;  /* 0x00001a081c0075b4 */ /* 0x0003f00008011000 */
[----:B------:R-:W-:Y:S05]  /*1c60*/  BRA.U UP0, `(.L_x_31) ;  /* 0xfffffffd00607547 */ /* 0x000fea000b83ffff */
.L_x_26:
[C---:B-1----:R-:W-:Y:S01]  /*1c70*/  LEA R2, R14.reuse, UR4, 0x3 ;  /* 0x000000040e027c11 */ /* 0x042fe2000f8e18ff */
[----:B------:R-:W-:Y:S01]  /*1c80*/  NOP ;  /* 0x0000000000007918 */ /* 0x000fe20000000000 */
[----:B--2---:R-:W-:Y:S02]  /*1c90*/  SHF.L.U32 R3, R13, 0x1f, RZ ;  /* 0x0000001f0d037819 */ /* 0x004fe400000006ff */
[----:B------:R-:W-:Y:S02]  /*1ca0*/  LEA R4, R14, UR4, 0x4 ;  /* 0x000000040e047c11 */ /* 0x000fe4000f8e20ff */
[----:B------:R-:W1:Y:S02]  /*1cb0*/  SYNCS.PHASECHK.TRANS64.TRYWAIT P0, [R2+URZ+0x80], R3 ;  /* 0x00008003020075a7 */ /* 0x000e6400080011ff */
[----:B-1----:R-:W-:Y:S05]  /*1cc0*/  @!P0 BRA `(.L_x_32) ;  /* 0x0000006400648947 */ /* 0x002fea0003800000 */
.L_x_110:
[----:B------:R-:W2:Y:S01]  /*1cd0*/  LDS.128 R4, [R4+0x110] ;  /* 0x0001100004047984 */ /* 0x000ea20000000c00 */
[----:B---3--:R-:W-:Y:S01]  /*1ce0*/  ISETP.GE.AND P0, PT, R72, 0x1, PT ;  /* 0x000000014800780c */ /* 0x008fe20003f06270 */
[----:B-1----:R-:W-:Y:S01]  /*1cf0*/  VIADD R2, R2, 0x90 ;  /* 0x0000009002027836 */ /* 0x002fe20000000000 */
[----:B------:R-:W-:Y:S01]  /*1d00*/  @!PT LDS RZ, [RZ] ;  /* 0x00000000fffff984 */ /* 0x000fe20000000800 */
[----:B------:R-:W-:Y:S01]  /*1d10*/  @!PT LDS RZ, [RZ] ;  /* 0x00000000fffff984 */ /* 0x000fe20000000800 */
[----:B------:R-:W-:Y:S01]  /*1d20*/  @!PT LDS RZ, [RZ] ;  /* 0x00000000fffff984 */ /* 0x000fe20000000800 */
[----:B------:R-:W-:Y:S01]  /*1d30*/  @!PT LDS RZ, [RZ] ;  /* 0x00000000fffff984 */ /* 0x000fe20000000800 */
[----:B------:R1:W-:Y:S06]  /*1d40*/  MEMBAR.ALL.CTA ;  /* 0x0000000000007992 */ /* 0x0003ec0000008000 */
[----:B-1----:R-:W1:Y:S01]  /*1d50*/  FENCE.VIEW.ASYNC.S ;  /* 0x00000000000073c6 */ /* 0x002e620000000000 */
[----:B------:R-:W-:-:S04]  /*1d60*/  PRMT R2, RZ, 0x654, R2 ;  /* 0x00000654ff027816 */ /* 0x000fc80000000002 */
[----:B-1----:R1:W-:Y:S01]  /*1d70*/  SYNCS.ARRIVE.TRANS64.RED.A1T0 RZ, [R2+URZ], RZ ;  /* 0x000000ff02ff79a7 */ /* 0x0023e200081004ff */
[----:B--2---:R-:W-:-:S13]  /*1d80*/  LOP3.LUT P2, RZ, R6, 0x1, RZ, 0xc0, !PT ;  /* 0x0000000106ff7812 */ /* 0x004fda000784c0ff */
[----:B------:R-:W-:Y:S01]  /*1d90*/  @P2 SHF.R.U32.HI R3, RZ, 0x10, R5 ;  /* 0x00000010ff032819 */ /* 0x000fe20000011605 */
[----:B------:R-:W-:Y:S01]  /*1da0*/  VOTEU.ANY UP0, P2 ;  /* 0x0000000000ff7886 */ /* 0x000fe20001000100 */
[----:B------:R-:W-:Y:S02]  /*1db0*/  @P2 MOV R11, R4 ;  /* 0x00000004000b2202 */ /* 0x000fe40000000f00 */
[----:B------:R-:W-:Y:S02]  /*1dc0*/  @P2 R2UR.BROADCAST UR8, R3 ;  /* 0x00000000030822ca */ /* 0x000fe400008e0000 */
[----:B------:R-:W-:-:S11]  /*1dd0*/  @P2 LOP3.LUT R8, R5, 0xffff, RZ, 0xc0, !PT ;  /* 0x0000ffff05082812 */ /* 0x000fd600078ec0ff */
[----:B------:R-:W-:Y:S01]  /*1de0*/  @UP0 UMOV UR36, UR8 ;  /* 0x0000000800240c82 */ /* 0x000fe20008000000 */
[----:B-1----:R-:W-:Y:S05]  /*1df0*/  @!P0 BRA `(.L_x_33) ;  /* 0x0000000000b88947 */ /* 0x002fea0003800000 */
[----:B------:R-:W4:Y:S01]  /*1e00*/  LDC.64 R4, c[0x0][0xb18] ;  /* 0x0002c600ff047b82 */ /* 0x000f220000000a00 */
[----:B------:R-:W-:-:S07]  /*1e10*/  ISETP.NE.AND P3, PT, R72, 0x1, PT ;  /* 0x000000014800780c */ /* 0x000fce0003f65270 */
[----:B------:R-:W1:Y:S08]  /*1e20*/  LDC.64 R6, c[0x0][0xb10] ;  /* 0x0002c400ff067b82 */ /* 0x000e700000000a00 */
[----:B------:R-:W2:Y:S08]  /*1e30*/  LDC R16, c[0x0][0xb20] ;  /* 0x0002c800ff107b82 */ /* 0x000eb00000000800 */
[----:B------:R-:W3:Y:S01]  /*1e40*/  LDC R18, c[0x0][0xb0c] ;  /* 0x0002c300ff127b82 */ /* 0x000ee20000000800 */
[----:B----4-:R-:W-:Y:S01]  /*1e50*/  IMAD.HI.U32 R17, R0, R5, RZ ;  /* 0x0000000500117227 */ /* 0x010fe200078e00ff */
[----:B------:R-:W-:-:S03]  /*1e60*/  ISETP.NE.AND P0, PT, R4, 0x1, PT ;  /* 0x000000010400780c */ /* 0x000fc60003f05270 */
[----:B------:R-:W-:-:S03]  /*1e70*/  IMAD.HI.U32 R5, R8, R5, RZ ;  /* 0x0000000508057227 */ /* 0x000fc600078e00ff */
[----:B------:R-:W4:Y:S01]  /*1e80*/  LDC.64 R2, c[0x0][0xb28] ;  /* 0x0002ca00ff027b82 */ /* 0x000f220000000a00 */
[----:B-1----:R-:W-:-:S04]  /*1e90*/  IMAD.HI.U32 R20, R9, R6, RZ ;  /* 0x0000000609147227 */ /* 0x002fc800078e00ff */
[----:B------:R-:W-:Y:S01]  /*1ea0*/  IMAD.HI.U32 R22, R11, R6, RZ ;  /* 0x000000060b167227 */ /* 0x000fe200078e00ff */
[----:B------:R-:W-:Y:S02]  /*1eb0*/  SHF.R.U32.HI R20, RZ, R7, R20 ;  /* 0x00000007ff147219 */ /* 0x000fe40000011614 */
[-C--:B--2---:R-:W-:Y:S02]  /*1ec0*/  SHF.R.U32.HI R17, RZ, R16.reuse, R17 ;  /* 0x00000010ff117219 */ /* 0x084fe40000011611 */
[----:B------:R-:W-:Y:S02]  /*1ed0*/  SHF.R.U32.HI R5, RZ, R16, R5 ;  /* 0x00000010ff057219 */ /* 0x000fe40000011605 */
[----:B------:R-:W-:Y:S02]  /*1ee0*/  SEL R17, R0, R17, !P0 ;  /* 0x0000001100117207 */ /* 0x000fe40004000000 */
[----:B------:R-:W-:Y:S02]  /*1ef0*/  SHF.R.U32.HI R22, RZ, R7, R22 ;  /* 0x00000007ff167219 */ /* 0x000fe40000011616 */
[----:B---3--:R-:W-:-:S02]  /*1f00*/  ISETP.NE.AND P1, PT, R18, 0x1, PT ;  /* 0x000000011200780c */ /* 0x008fc40003f25270 */
[----:B------:R-:W-:Y:S02]  /*1f10*/  SEL R5, R8, R5, !P0 ;  /* 0x0000000508057207 */ /* 0x000fe40004000000 */
[----:B------:R-:W-:Y:S02]  /*1f20*/  SEL R19, R9, R20, !P1 ;  /* 0x0000001409137207 */ /* 0x000fe40004800000 */
[----:B------:R-:W-:Y:S01]  /*1f30*/  SEL R7, R11, R22, !P1 ;  /* 0x000000160b077207 */ /* 0x000fe20004800000 */
[----:B----4-:R-:W-:-:S04]  /*1f40*/  IMAD.HI.U32 R20, R17, R2, RZ ;  /* 0x0000000211147227 */ /* 0x010fc800078e00ff */
[----:B------:R-:W-:Y:S01]  /*1f50*/  IMAD.HI.U32 R6, R19, R2, RZ ;  /* 0x0000000213067227 */ /* 0x000fe200078e00ff */
[----:B------:R-:W-:-:S04]  /*1f60*/  @P3 SHF.R.U32.HI R17, RZ, R3, R20 ;  /* 0x00000003ff113219 */ /* 0x000fc80000011614 */
[----:B------:R-:W-:Y:S01]  /*1f70*/  @P3 SHF.R.U32.HI R19, RZ, R3, R6 ;  /* 0x00000003ff133219 */ /* 0x000fe20000011606 */
[----:B------:R-:W-:-:S04]  /*1f80*/  IMAD R17, R72, R17, RZ ;  /* 0x0000001148117224 */ /* 0x000fc800078e02ff */
[----:B------:R-:W-:Y:S01]  /*1f90*/  IMAD R6, R72, R19, RZ ;  /* 0x0000001348067224 */ /* 0x000fe200078e02ff */
[C---:B------:R-:W-:Y:S02]  /*1fa0*/  ISETP.GE.AND P0, PT, R5.reuse, R17, PT ;  /* 0x000000110500720c */ /* 0x040fe40003f06270 */
[----:B------:R-:W-:Y:S02]  /*1fb0*/  IADD3 R17, PT, PT, -R5, RZ, RZ ;  /* 0x000000ff05117210 */ /* 0x000fe40007ffe1ff */
[----:B------:R-:W-:Y:S01]  /*1fc0*/  ISETP.GE.OR P0, PT, R7, R6, P0 ;  /* 0x000000060700720c */ /* 0x000fe20000706670 */
[----:B------:R-:W-:-:S04]  /*1fd0*/  IMAD.HI.U32 R6, R5, R2, RZ ;  /* 0x0000000205067227 */ /* 0x000fc800078e00ff */
[----:B------:R-:W-:Y:S01]  /*1fe0*/  IMAD R8, R4, R17, R8 ;  /* 0x0000001104087224 */ /* 0x000fe200078e0208 */
[----:B------:R-:W-:-:S04]  /*1ff0*/  SHF.R.U32.HI R6, RZ, R3, R6 ;  /* 0x00000003ff067219 */ /* 0x000fc80000011606 */
[----:B------:R-:W-:-:S03]  /*2000*/  SEL R6, R5, R6, !P3 ;  /* 0x0000000605067207 */ /* 0x000fc60005800000 */
[----:B------:R-:W-:-:S04]  /*2010*/  @!P0 IMAD.HI.U32 R16, R7, R2, RZ ;  /* 0x0000000207108227 */ /* 0x000fc800078e00ff */
[----:B------:R-:W-:Y:S01]  /*2020*/  IMAD.MOV R2, RZ, RZ, -R6 ;  /* 0x000000ffff027224 */ /* 0x000fe200078e0a06 */
[----:B------:R-:W-:-:S03]  /*2030*/  @!P0 SHF.R.U32.HI R16, RZ, R3, R16 ;  /* 0x00000003ff108219 */ /* 0x000fc60000011610 */
[----:B------:R-:W-:Y:S01]  /*2040*/  IMAD R2, R72, R2, R5 ;  /* 0x0000000248027224 */ /* 0x000fe200078e0205 */
        /* <DEDUP_REMOVED lines=9> */
.L_x_33:
[----:B------:R-:W1:Y:S02]  /*20e0*/  LDCU UR8, c[0x0][0xb30] ;  /* 0x00016600ff0877ac */ /* 0x000e640008000800 */
[----:B-1----:R-:W-:-:S09]  /*20f0*/  UISETP.NE.AND UP0, UPT, UR8, 0x1, UPT ;  /* 0x000000010800788c */ /* 0x002fd2000bf05270 */
[----:B------:R-:W-:Y:S05]  /*2100*/  BRA.U UP0, `(.L_x_34) ;  /* 0x0000000100407547 */ /* 0x000fea000b800000 */
[----:B------:R-:W1:Y:S08]  /*2110*/  LDC.64 R4, c[0x0][0xb10] ;  /* 0x0002c400ff047b82 */ /* 0x000e700000000a00 */
[----:B------:R-:W2:Y:S08]  /*2120*/  LDC.64 R2, c[0x0][0xb18] ;  /* 0x0002c600ff027b82 */ /* 0x000eb00000000a00 */
[----:B------:R-:W3:Y:S08]  /*2130*/  LDC R6, c[0x0][0xb20] ;  /* 0x0002c800ff067b82 */ /* 0x000ef00000000800 */
[----:B------:R-:W4:Y:S01]  /*2140*/  LDC R16, c[0x0][0xb0c] ;  /* 0x0002c300ff107b82 */ /* 0x000f220000000800 */
[----:B-1----:R-:W-:-:S05]  /*2150*/  IMAD.HI.U32 R4, R11, R4, RZ ;  /* 0x000000040b047227 */ /* 0x002fca00078e00ff */
[----:B------:R-:W-:Y:S01]  /*2160*/  SHF.R.U32.HI R4, RZ, R5, R4 ;  /* 0x00000005ff047219 */ /* 0x000fe20000011604 */
[----:B--2---:R-:W-:Y:S01]  /*2170*/  IMAD.HI.U32 R3, R8, R3, RZ ;  /* 0x0000000308037227 */ /* 0x004fe200078e00ff */
[----:B------:R-:W-:-:S04]  /*2180*/  ISETP.NE.AND P0, PT, R2, 0x1, PT ;  /* 0x000000010200780c */ /* 0x000fc80003f05270 */
[----:B---3--:R-:W-:-:S04]  /*2190*/  SHF.R.U32.HI R3, RZ, R6, R3 ;  /* 0x00000006ff037219 */ /* 0x008fc80000011603 */
[----:B------:R-:W-:Y:S02]  /*21a0*/  SEL R3, R8, R3, !P0 ;  /* 0x0000000308037207 */ /* 0x000fe40004000000 */
[----:B----4-:R-:W-:-:S04]  /*21b0*/  ISETP.NE.AND P1, PT, R16, 0x1, PT ;  /* 0x000000011000780c */ /* 0x010fc80003f25270 */
[----:B------:R-:W-:-:S05]  /*21c0*/  SEL R4, R11, R4, !P1 ;  /* 0x000000040b047207 */ /* 0x000fca0004800000 */
[----:B------:R-:W-:Y:S02]  /*21d0*/  IMAD.IADD R5, R3, 0x1, -R4 ;  /* 0x0000000103057824 */ /* 0x000fe400078e0a04 */
[----:B------:R-:W-:Y:S02]  /*21e0*/  IMAD.IADD R3, R4, 0x1, -R3 ;  /* 0x0000000104037824 */ /* 0x000fe400078e0a03 */
[----:B------:R-:W-:Y:S02]  /*21f0*/  IMAD R11, R5, R16, R11 ;  /* 0x00000010050b7224 */ /* 0x000fe400078e020b */
[----:B------:R-:W-:-:S07]  /*2200*/  IMAD R8, R3, R2, R8 ;  /* 0x0000000203087224 */ /* 0x000fce00078e0208 */
.L_x_34:
[----:B------:R-:W-:Y:S01]  /*2210*/  VIADD R14, R14, 0x1 ;  /* 0x000000010e0e7836 */ /* 0x000fe20000000000 */
[----:B------:R-:W-:Y:S01]  /*2220*/  PLOP3.LUT P1, PT, PT, PT, PT, 0x80, 0x8 ;  /* 0x000000000008781c */ /* 0x000fe20003f2f070 */
[----:B------:R-:W-:Y:S02]  /*2230*/  IMAD.IADD R21, R11, 0x1, R170 ;  /* 0x000000010b157824 */ /* 0x000fe400078e02aa */
[----:B------:R-:W-:Y:S01]  /*2240*/  IMAD.IADD R20, R8, 0x1, R147 ;  /* 0x0000000108147824 */ /* 0x000fe200078e0293 */
[----:B------:R-:W-:-:S04]  /*2250*/  ISETP.NE.AND P0, PT, R14, 0x2, PT ;  /* 0x000000020e00780c */ /* 0x000fc80003f05270 */
[----:B------:R-:W-:Y:S02]  /*2260*/  SEL R2, RZ, 0x1, P0 ;  /* 0x00000001ff027807 */ /* 0x000fe40000000000 */
[----:B------:R-:W-:Y:S02]  /*2270*/  SEL R14, R14, RZ, P0 ;  /* 0x000000ff0e0e7207 */ /* 0x000fe40000000000 */
[----:B------:R-:W-:Y:S01]  /*2280*/  LOP3.LUT R13, R13, R2, RZ, 0x3c, !PT ;  /* 0x000000020d0d7212 */ /* 0x000fe200078e3cff */
[----:B------:R-:W-:Y:S06]  /*2290*/  @P2 BRA `(.L_x_35) ;  /* 0xfffffff000a02947 */ /* 0x000fec000383ffff */
[----:B------:R-:W-:Y:S01]  /*22a0*/  UIADD3 UR4, UPT, UPT, UR4, 0x28, URZ ;  /* 0x0000002804047890 */ /* 0x000fe2000fffe0ff */
[----:B------:R-:W-:-:S03]  /*22b0*/  SHF.L.U32 R3, R15, 0x1f, RZ ;  /* 0x0000001f0f037819 */ /* 0x000fc600000006ff */
[----:B------:R-:W-:-:S09]  /*22c0*/  ULEA UR5, UR6, UR4, 0x3 ;  /* 0x0000000406057291 */ /* 0x000fd2000f8e18ff */
[----:B------:R-:W1:Y:S02]  /*22d0*/  SYNCS.PHASECHK.TRANS64.TRYWAIT P0, [UR5], R3 ;  /* 0x00000003ff0075a7 */ /* 0x000e640008001105 */
[----:B-1----:R-:W-:Y:S05]  /*22e0*/  @!P0 BRA `(.L_x_36) ;  /* 0x0000005c00f08947 */ /* 0x002fea0003800000 */
.L_x_112:
[----:B------:R-:W-:-:S04]  /*22f0*/  UIADD3 UR6, UPT, UPT, UR6, 0x1, URZ ;  /* 0x0000000106067890 */ /* 0x000fc8000fffe0ff */
[----:B------:R-:W-:-:S04]  /*2300*/  UISETP.NE.AND UP0, UPT, UR6, 0x5, UPT ;  /* 0x000000050600788c */ /* 0x000fc8000bf05270 */
[----:B------:R-:W-:Y:S02]  /*2310*/  USEL UR7, URZ, 0x1, UP0 ;  /* 0x00000001ff077887 */ /* 0x000fe40008000000 */
[----:B------:R-:W-:-:S04]  /*2320*/  USEL UR6, UR6, URZ, UP0 ;  /* 0x000000ff06067287 */ /* 0x000fc80008000000 */
[----:B------:R-:W-:Y:S01]  /*2330*/  ULEA UR5, UR6, UR4, 0x3 ;  /* 0x0000000406057291 */ /* 0x000fe2000f8e18ff */
[----:B------:R-:W-:-:S04]  /*2340*/  LOP3.LUT R2, R15, UR7, RZ, 0x3c, !PT ;  /* 0x000000070f027c12 */ /* 0x000fc8000f8e3cff */
[----:B-1----:R-:W-:-:S04]  /*2350*/  SHF.L.U32 R3, R2, 0x1f, RZ ;  /* 0x0000001f02037819 */ /* 0x002fc800000006ff */
[----:B------:R-:W1:Y:S02]  /*2360*/  SYNCS.PHASECHK.TRANS64.TRYWAIT P0, [UR5], R3 ;  /* 0x00000003ff0075a7 */ /* 0x000e640008001105 */
[----:B-1----:R-:W-:Y:S05]  /*2370*/  @!P0 BRA `(.L_x_37) ;  /* 0x0000005c00e48947 */ /* 0x002fea0003800000 */
.L_x_114:
        /* <DEDUP_REMOVED lines=9> */
.L_x_116:
        /* <DEDUP_REMOVED lines=9> */
.L_x_118:
[----:B------:R-:W-:-:S04]  /*24a0*/  UIADD3 UR6, UPT, UPT, UR6, 0x1, URZ ;  /* 0x0000000106067890 */ /* 0x000fc8000fffe0ff */
[----:B------:R-:W-:-:S04]  /*24b0*/  UISETP.NE.AND UP0, UPT, UR6, 0x5, UPT ;  /* 0x000000050600788c */ /* 0x000fc8000bf05270 */
[----:B------:R-:W-:Y:S02]  /*24c0*/  USEL UR5, URZ, 0x1, UP0 ;  /* 0x00000001ff057887 */ /* 0x000fe40008000000 */
[----:B------:R-:W-:-:S04]  /*24d0*/  USEL UR6, UR6, URZ, UP0 ;  /* 0x000000ff06067287 */ /* 0x000fc80008000000 */
[----:B------:R-:W-:Y:S01]  /*24e0*/  ULEA UR6, UR6, UR4, 0x3 ;  /* 0x0000000406067291 */ /* 0x000fe2000f8e18ff */
[----:B-1----:R-:W-:-:S04]  /*24f0*/  LOP3.LUT R3, R2, UR5, RZ, 0x3c, !PT ;  /* 0x0000000502037c12 */ /* 0x002fc8000f8e3cff */
[----:B------:R-:W-:Y:S01]  /*2500*/  SHF.L.U32 R3, R3, 0x1f, RZ ;  /* 0x0000001f03037819 */ /* 0x000fe200000006ff */
[----:B----4-:R-:W-:-:S07]  /*2510*/  IMAD.U32 R0, RZ, RZ, UR6 ;  /* 0x00000006ff007e24 */ /* 0x010fce000f8e00ff */
.L_x_40:
[----:B-1----:R1:W2:Y:S02]  /*2520*/  SYNCS.PHASECHK.TRANS64.TRYWAIT P0, [R0+URZ], R3 ;  /* 0x00000003000075a7 */ /* 0x0022a400080011ff */
[----:B--2---:R-:W-:Y:S05]  /*2530*/  @!P0 NANOSLEEP.SYNCS 0x989680 ;  /* 0x009896800000895d */ /* 0x004fea0003900000 */
[----:B------:R-:W2:Y:S02]  /*2540*/  @!P0 SYNCS.PHASECHK.TRANS64 P0, [R0+URZ], R3 ;  /* 0x00000003000085a7 */ /* 0x000ea400080010ff */
[----:B--2---:R-:W-:Y:S05]  /*2550*/  @P0 EXIT ;  /* 0x000000000000094d */ /* 0x004fea0003800000 */
[----:B------:R-:W-:Y:S05]  /*2560*/  BRA `(.L_x_40) ;  /* 0xfffffffc00ec7947 */ /* 0x000fea000383ffff */
.L_x_17:
[----:B------:R-:W-:-:S04]  /*2570*/  UISETP.NE.AND UP1, UPT, UR37, URZ, UPT ;  /* 0x000000ff2500728c */ /* 0x000fc8000bf25270 */
[----:B------:R-:W-:-:S09]  /*2580*/  UISETP.NE.OR UP1, UPT, UR8, 0x1, UP1 ;  /* 0x000000010800788c */ /* 0x000fd20008f25670 */
[----:B------:R-:W-:Y:S05]  /*2590*/  BRA.U UP1, `(.L_x_41) ;  /* 0x0000000501487547 */ /* 0x000fea000b800000 */
[----:B------:R-:W-:Y:S01]  /*25a0*/  ISETP.NE.AND P2, PT, R2, RZ, PT ;  /* 0x000000ff0200720c */ /* 0x000fe20003f45270 */
[----:B------:R-:W-:Y:S01]  /*25b0*/  IMAD.MOV.U32 R12, RZ, RZ, 0x1 ;  /* 0x00000001ff0c7424 */ /* 0x000fe200078e00ff */
[----:B------:R-:W-:Y:S02]  /*25c0*/  CS2R R10, SRZ ;  /* 0x00000000000a7805 */ /* 0x000fe4000001ff00 */
[----:B------:R-:W-:Y:S01]  /*25d0*/  CS2R R8, SRZ ;  /* 0x0000000000087805 */ /* 0x000fe2000001ff00 */
[----:B------:R-:W-:Y:S01]  /*25e0*/  UMOV UR4, 0x400 ;  /* 0x0000040000047882 */ /* 0x000fe20000000000 */
[----:B------:R-:W-:Y:S01]  /*25f0*/  UMOV UR6, URZ ;  /* 0x000000ff00067c82 */ /* 0x000fe20008000000 */
[----:B------:R-:W-:-:S12]  /*2600*/  ULEA UR37, UR37, UR4, 0x18 ;  /* 0x0000000425257291 */ /* 0x000fd8000f8ec0ff */
.L_x_45:
[----:B------:R-:W-:Y:S02]  /*2610*/  LEA R0, R8, UR37, 0x3 ;  /* 0x0000002508007c11 */ /* 0x000fe4000f8e18ff */
[----:B------:R-:W-:-:S03]  /*2620*/  SHF.L.U32 R5, R9, 0x1f, RZ ;  /* 0x0000001f09057819 */ /* 0x000fc600000006ff */
[----:B------:R-:W-:Y:S01]  /*2630*/  VIADD R4, R0, 0xf0 ;  /* 0x000000f000047836 */ /* 0x000fe20000000000 */
[----:B------:R-:W1:Y:S02]  /*2640*/  SYNCS.PHASECHK.TRANS64.TRYWAIT P0, [R0+URZ+0xe0], R5 ;  /* 0x0000e005000075a7 */ /* 0x000e6400080011ff */
[----:B-1----:R-:W-:Y:S05]  /*2650*/  @!P0 BRA `(.L_x_42) ;  /* 0x0000005c00748947 */ /* 0x002fea0003800000 */
.L_x_119:
[----:B------:R-:W-:Y:S01]  /*2660*/  ULEA UR5, UR6, UR37, 0x3 ;  /* 0x0000002506057291 */ /* 0x000fe2000f8e18ff */
[----:B------:R-:W-:Y:S02]  /*2670*/  PRMT R4, RZ, 0x654, R4 ;  /* 0x00000654ff047816 */ /* 0x000fe40000000004 */
[----:B-1----:R-:W-:Y:S01]  /*2680*/  SHF.L.U32 R5, R12, 0x1f, RZ ;  /* 0x0000001f0c057819 */ /* 0x002fe200000006ff */
[----:B------:R-:W-:Y:S01]  /*2690*/  UIADD3 UR4, UPT, UPT, UR5, 0x80, URZ ;  /* 0x0000008005047890 */ /* 0x000fe2000fffe0ff */
[----:B------:R1:W-:Y:S05]  /*26a0*/  SYNCS.ARRIVE.TRANS64.RED.A1T0 RZ, [R4+URZ], RZ ;  /* 0x000000ff04ff79a7 */ /* 0x0003ea00081004ff */
[----:B------:R-:W-:Y:S01]  /*26b0*/  IMAD.U32 R7, RZ, RZ, UR4 ;  /* 0x00000004ff077e24 */ /* 0x000fe2000f8e00ff */
[----:B------:R-:W2:Y:S04]  /*26c0*/  SYNCS.PHASECHK.TRANS64.TRYWAIT P0, [UR5+0x90], R5 ;  /* 0x00009005ff0075a7 */ /* 0x000ea80008001105 */
[----:B------:R-:W-:Y:S01]  /*26d0*/  PRMT R6, R2, 0x654, R7 ;  /* 0x0000065402067816 */ /* 0x000fe20000000007 */
[----:B-1----:R-:W-:Y:S01]  /*26e0*/  @!P2 IMAD.MOV.U32 R4, RZ, RZ, 0x10 ;  /* 0x00000010ff04a424 */ /* 0x002fe200078e00ff */
[----:B--2---:R-:W-:Y:S06]  /*26f0*/  @!P0 BRA `(.L_x_43) ;  /* 0x0000005c00608947 */ /* 0x004fec0003800000 */
.L_x_121:
[----:B------:R-:W-:Y:S01]  /*2700*/  ULEA UR4, UR6, UR37, 0x4 ;  /* 0x0000002506047291 */ /* 0x000fe2000f8e20ff */
[----:B------:R-:W-:Y:S01]  /*2710*/  SEL R3, R6, R3, !P2 ;  /* 0x0000000306037207 */ /* 0x000fe20005000000 */
[----:B------:R-:W-:Y:S01]  /*2720*/  UIADD3 UR5, UPT, UPT, UR5, 0x80, URZ ;  /* 0x0000008005057890 */ /* 0x000fe2000fffe0ff */
[----:B-1----:R-:W-:Y:S01]  /*2730*/  LEA R0, R11, UR37, 0x3 ;  /* 0x000000250b007c11 */ /* 0x002fe2000f8e18ff */
[----:B------:R-:W-:Y:S01]  /*2740*/  UIADD3 UR4, UPT, UPT, UR4, 0x110, URZ ;  /* 0x0000011004047890 */ /* 0x000fe2000fffe0ff */
[----:B------:R-:W-:Y:S01]  /*2750*/  SHF.L.U32 R5, R10, 0x1f, RZ ;  /* 0x0000001f0a057819 */ /* 0x000fe200000006ff */
[----:B------:R1:W-:Y:S01]  /*2760*/  @!P2 SYNCS.ARRIVE.TRANS64.RED RZ, [R3+URZ], R4 ;  /* 0x0000000403ffa9a7 */ /* 0x0003e200080004ff */
[----:B------:R-:W-:Y:S01]  /*2770*/  UIADD3 UR6, UPT, UPT, UR6, 0x1, URZ ;  /* 0x0000000106067890 */ /* 0x000fe2000fffe0ff */
[----:B------:R-:W-:-:S03]  /*2780*/  VIADD R8, R8, 0x1 ;  /* 0x0000000108087836 */ /* 0x000fc60000000000 */
[----:B------:R-:W-:Y:S02]  /*2790*/  UISETP.NE.AND UP0, UPT, UR6, 0x2, UPT ;  /* 0x000000020600788c */ /* 0x000fe4000bf05270 */
[----:B------:R-:W-:Y:S06]  /*27a0*/  UGETNEXTWORKID.BROADCAST [UR4], [UR5] ;  /* 0x00000000040073ca */ /* 0x000fec0008000100 */
[----:B------:R-:W-:Y:S01]  /*27b0*/  USEL UR4, URZ, 0x1, UP0 ;  /* 0x00000001ff047887 */ /* 0x000fe20008000000 */
[----:B------:R-:W-:Y:S01]  /*27c0*/  ISETP.NE.AND P0, PT, R8, 0x2, PT ;  /* 0x000000020800780c */ /* 0x000fe20003f05270 */
[----:B------:R-:W-:Y:S01]  /*27d0*/  USEL UR6, UR6, URZ, UP0 ;  /* 0x000000ff06067287 */ /* 0x000fe20008000000 */
[----:B------:R-:W2:Y:S03]  /*27e0*/  SYNCS.PHASECHK.TRANS64.TRYWAIT P1, [R0+URZ+0x80], R5 ;  /* 0x00008005000075a7 */ /* 0x000ea600080211ff */
[----:B------:R-:W-:Y:S01]  /*27f0*/  LOP3.LUT R12, R12, UR4, RZ, 0x3c, !PT ;  /* 0x000000040c0c7c12 */ /* 0x000fe2000f8e3cff */
[----:B-12---:R-:W-:Y:S07]  /*2800*/  @!P1 BRA `(.L_x_44) ;  /* 0x0000005c00349947 */ /* 0x006fee0003800000 */
.L_x_122:
[C---:B------:R-:W-:Y:S01]  /*2810*/  LEA R4, R11.reuse, UR37, 0x4 ;  /* 0x000000250b047c11 */ /* 0x040fe2000f8e20ff */
[----:B-1----:R-:W-:Y:S01]  /*2820*/  VIADD R0, R0, 0x90 ;  /* 0x0000009000007836 */ /* 0x002fe20000000000 */
[----:B------:R-:W-:Y:S01]  /*2830*/  SEL R8, R8, RZ, P0 ;  /* 0x000000ff08087207 */ /* 0x000fe20000000000 */
[----:B------:R-:W-:-:S03]  /*2840*/  VIADD R11, R11, 0x1 ;  /* 0x000000010b0b7836 */ /* 0x000fc60000000000 */
[----:B------:R-:W1:Y:S01]  /*2850*/  LDS.128 R4, [R4+0x110] ;  /* 0x0001100004047984 */ /* 0x000e620000000c00 */
[----:B------:R-:W-:Y:S02]  /*2860*/  PRMT R0, RZ, 0x654, R0 ;  /* 0x00000654ff007816 */ /* 0x000fe40000000000 */
[C---:B------:R-:W-:Y:S01]  /*2870*/  ISETP.NE.AND P1, PT, R11.reuse, 0x2, PT ;  /* 0x000000020b00780c */ /* 0x040fe20003f25270 */
[----:B------:R-:W-:Y:S01]  /*2880*/  @!PT LDS RZ, [RZ] ;  /* 0x00000000fffff984 */ /* 0x000fe20000000800 */
[----:B------:R-:W-:Y:S01]  /*2890*/  @!PT LDS RZ, [RZ] ;  /* 0x00000000fffff984 */ /* 0x000fe20000000800 */
[----:B------:R-:W-:Y:S01]  /*28a0*/  @!PT LDS RZ, [RZ] ;  /* 0x00000000fffff984 */ /* 0x000fe20000000800 */
[----:B------:R-:W-:Y:S01]  /*28b0*/  @!PT LDS RZ, [RZ] ;  /* 0x00000000fffff984 */ /* 0x000fe20000000800 */
[----:B------:R2:W-:Y:S06]  /*28c0*/  MEMBAR.ALL.CTA ;  /* 0x0000000000007992 */ /* 0x0005ec0000008000 */
[----:B--2---:R-:W2:Y:S01]  /*28d0*/  FENCE.VIEW.ASYNC.S ;  /* 0x00000000000073c6 */ /* 0x004ea20000000000 */
[----:B------:R-:W-:Y:S01]  /*28e0*/  SEL R11, R11, RZ, P1 ;  /* 0x000000ff0b0b7207 */ /* 0x000fe20000800000 */
[----:B--2---:R2:W-:Y:S01]  /*28f0*/  SYNCS.ARRIVE.TRANS64.RED.A1T0 RZ, [R0+URZ], RZ ;  /* 0x000000ff00ff79a7 */ /* 0x0045e200081004ff */
[----:B-1----:R-:W-:-:S02]  /*2900*/  LOP3.LUT P3, RZ, R6, 0x1, RZ, 0xc0, !PT ;  /* 0x0000000106ff7812 */ /* 0x002fc4000786c0ff */
[----:B------:R-:W-:-:S04]  /*2910*/  SEL R5, RZ, 0x1, P1 ;  /* 0x00000001ff057807 */ /* 0x000fc80000800000 */
[----:B------:R-:W-:Y:S02]  /*2920*/  LOP3.LUT R10, R10, R5, RZ, 0x3c, !PT ;  /* 0x000000050a0a7212 */ /* 0x000fe400078e3cff */
[----:B--2---:R-:W-:-:S04]  /*2930*/  SEL R0, RZ, 0x1, P0 ;  /* 0x00000001ff007807 */ /* 0x004fc80000000000 */
[----:B------:R-:W-:Y:S01]  /*2940*/  LOP3.LUT R9, R9, R0, RZ, 0x3c, !PT ;  /* 0x0000000009097212 */ /* 0x000fe200078e3cff */
[----:B------:R-:W-:Y:S06]  /*2950*/  @P3 BRA `(.L_x_45) ;  /* 0xfffffffc002c3947 */ /* 0x000fec000383ffff */
[----:B------:R-:W-:Y:S01]  /*2960*/  ULEA UR5, UR6, UR37, 0x3 ;  /* 0x0000002506057291 */ /* 0x000fe2000f8e18ff */
[----:B------:R-:W-:-:S08]  /*2970*/  SHF.L.U32 R3, R12, 0x1f, RZ ;  /* 0x0000001f0c037819 */ /* 0x000fd000000006ff */
[----:B------:R-:W1:Y:S02]  /*2980*/  SYNCS.PHASECHK.TRANS64 P0, [UR5+0x90], R3 ;  /* 0x00009003ff0075a7 */ /* 0x000e640008001005 */
[----:B-1----:R-:W-:Y:S05]  /*2990*/  @P0 BRA `(.L_x_46) ;  /* 0x0000000000080947 */ /* 0x002fea0003800000 */
[----:B------:R-:W1:Y:S02]  /*29a0*/  SYNCS.PHASECHK.TRANS64.TRYWAIT P0, [UR5+0x90], R3 ;  /* 0x00009003ff0075a7 */ /* 0x000e640008001105 */
[----:B-1----:R-:W-:Y:S05]  /*29b0*/  @!P0 BRA `(.L_x_47) ;  /* 0x0000005800dc8947 */ /* 0x002fea0003800000 */
.L_x_46:
[----:B------:R-:W-:-:S04]  /*29c0*/  UIADD3 UR4, UPT, UPT, UR6, 0x1, URZ ;  /* 0x0000000106047890 */ /* 0x000fc8000fffe0ff */
[----:B------:R-:W-:-:S04]  /*29d0*/  UISETP.NE.AND UP0, UPT, UR4, 0x2, UPT ;  /* 0x000000020400788c */ /* 0x000fc8000bf05270 */
[----:B------:R-:W-:Y:S02]  /*29e0*/  USEL UR7, URZ, 0x1, UP0 ;  /* 0x00000001ff077887 */ /* 0x000fe40008000000 */
[----:B------:R-:W-:-:S04]  /*29f0*/  USEL UR4, UR4, URZ, UP0 ;  /* 0x000000ff04047287 */ /* 0x000fc80008000000 */
[----:B------:R-:W-:Y:S01]  /*2a00*/  ULEA UR4, UR4, UR37, 0x3 ;  /* 0x0000002504047291 */ /* 0x000fe2000f8e18ff */
[----:B-1----:R-:W-:-:S04]  /*2a10*/  LOP3.LUT R3, R12, UR7, RZ, 0x3c, !PT ;  /* 0x000000070c037c12 */ /* 0x002fc8000f8e3cff */
[----:B------:R-:W-:-:S04]  /*2a20*/  SHF.L.U32 R0, R3, 0x1f, RZ ;  /* 0x0000001f03007819 */ /* 0x000fc800000006ff */
[----:B------:R-:W1:Y:S02]  /*2a30*/  SYNCS.PHASECHK.TRANS64 P0, [UR4+0x90], R0 ;  /* 0x00009000ff0075a7 */ /* 0x000e640008001004 */
[----:B-1----:R-:W-:Y:S05]  /*2a40*/  @P0 EXIT ;  /* 0x000000000000094d */ /* 0x002fea0003800000 */
[----:B------:R-:W-:Y:S02]  /*2a50*/  SHF.L.U32 R3, R3, 0x1f, RZ ;  /* 0x0000001f03037819 */ /* 0x000fe400000006ff */
[----:B------:R-:W-:-:S07]  /*2a60*/  MOV R0, UR4 ;  /* 0x0000000400007c02 */ /* 0x000fce0008000f00 */
.L_x_48:
[----:B-1----:R1:W2:Y:S02]  /*2a70*/  SYNCS.PHASECHK.TRANS64.TRYWAIT P0, [R0+URZ+0x90], R3 ;  /* 0x00009003000075a7 */ /* 0x0022a400080011ff */
[----:B--2---:R-:W-:Y:S05]  /*2a80*/  @!P0 NANOSLEEP.SYNCS 0x989680 ;  /* 0x009896800000895d */ /* 0x004fea0003900000 */
[----:B------:R-:W2:Y:S02]  /*2a90*/  @!P0 SYNCS.PHASECHK.TRANS64 P0, [R0+URZ+0x90], R3 ;  /* 0x00009003000085a7 */ /* 0x000ea400080010ff */
[----:B--2---:R-:W-:Y:S05]  /*2aa0*/  @P0 EXIT ;  /* 0x000000000000094d */ /* 0x004fea0003800000 */
[----:B------:R-:W-:Y:S05]  /*2ab0*/  BRA `(.L_x_48) ;  /* 0xfffffffc00ec7947 */ /* 0x000fea000383ffff */
.L_x_41:
[----:B------:R-:W-:-:S09]  /*2ac0*/  UISETP.NE.AND UP1, UPT, UR8, URZ, UPT ;  /* 0x000000ff0800728c */ /* 0x000fd2000bf25270 */
[----:B------:R-:W-:Y:S05]  /*2ad0*/  BRA.U UP1, `(.L_x_49) ;  /* 0x0000000d01607547 */ /* 0x000fea000b800000 */
[----:B------:R-:W-:Y:S01]  /*2ae0*/  UMOV UR4, 0x40 ;  /* 0x0000004000047882 */ /* 0x000fe20000000000 */
[----:B------:R-:W-:Y:S01]  /*2af0*/  NOP ;  /* 0x0000000000007918 */ /* 0x000fe20000000000 */
[----:B------:R-:W-:Y:S01]  /*2b00*/  ULEA UR4, UR37, UR4, 0x18 ;  /* 0x0000000425047291 */ /* 0x000fe2000f8ec0ff */
[----:B------:R-:W-:Y:S02]  /*2b10*/  UMOV UR5, 0x400 ;  /* 0x0000040000057882 */ /* 0x000fe40000000000 */
[----:B------:R-:W-:-:S06]  /*2b20*/  ULEA UR37, UR37, UR5, 0x18 ;  /* 0x0000000525257291 */ /* 0x000fcc000f8ec0ff */
[----:B------:R-:W1:Y:S02]  /*2b30*/  LDS.U8 R0, [UR4+0x1c] ;  /* 0x00001c04ff007984 */ /* 0x000e640008000000 */
[----:B-1----:R-:W-:-:S13]  /*2b40*/  ISETP.NE.AND P0, PT, R0, RZ, PT ;  /* 0x000000ff0000720c */ /* 0x002fda0003f05270 */
[----:B------:R-:W-:Y:S05]  /*2b50*/  @P0 BRA `(.L_x_50) ;  /* 0x0000000000580947 */ /* 0x000fea0003800000 */
[----:B------:R-:W-:-:S13]  /*2b60*/  ELECT P0, URZ, PT ;  /* 0x0000000000ff782f */ /* 0x000fda0003800000 */
[----:B------:R-:W-:Y:S05]  /*2b70*/  @!P0 BRA `(.L_x_51) ;  /* 0x0000000000608947 */ /* 0x000fea0003800000 */
[----:B------:R-:W-:Y:S01]  /*2b80*/  UMOV UR5, 0x10 ;  /* 0x0000001000057882 */ /* 0x000fe20000000000 */
[----:B------:R-:W-:Y:S01]  /*2b90*/  HFMA2 R0, -RZ, RZ, 0, 5.9604644775390625e-08 ;  /* 0x00000001ff007431 */ /* 0x000fe200000001ff */
[----:B------:R-:W-:-:S03]  /*2ba0*/  MOV R2, 0xffff ;  /* 0x0000ffff00027802 */ /* 0x000fc60000000f00 */
[----:B------:R-:W-:Y:S04]  /*2bb0*/  DEPBAR.LE SB1, 0x36 ;  /* 0x00009d800000791a */ /* 0x000fe80000000000 */
[----:B------:R-:W1:Y:S02]  /*2bc0*/  UTCATOMSWS.FIND_AND_SET.ALIGN UP0, UR5, UR5 ;  /* 0x00000005000575e3 */ /* 0x000e640008000800 */
[----:B-1----:R-:W-:Y:S01]  /*2bd0*/  MOV R3, UR5 ;  /* 0x0000000500037c02 */ /* 0x002fe20008000f00 */
[----:B------:R-:W-:Y:S06]  /*2be0*/  BRA.U UP0, `(.L_x_52) ;  /* 0x0000000100187547 */ /* 0x000fec000b800000 */
.L_x_53:
[----:B------:R-:W-:Y:S05]  /*2bf0*/  NANOSLEEP 0x64 ;  /* 0x000000640000795d */ /* 0x000fea0003800000 */
[----:B------:R-:W-:-:S05]  /*2c00*/  UMOV UR5, 0x10 ;  /* 0x0000001000057882 */ /* 0x000fca0000000000 */
[----:B------:R-:W-:Y:S04]  /*2c10*/  DEPBAR.LE SB1, 0x36 ;  /* 0x00009d800000791a */ /* 0x000fe80000000000 */
[----:B------:R-:W1:Y:S02]  /*2c20*/  UTCATOMSWS.FIND_AND_SET.ALIGN UP0, UR5, UR5 ;  /* 0x00000005000575e3 */ /* 0x000e640008000800 */
[----:B-1----:R-:W-:Y:S01]  /*2c30*/  MOV R3, UR5 ;  /* 0x0000000500037c02 */ /* 0x002fe20008000f00 */
[----:B------:R-:W-:Y:S05]  /*2c40*/  BRA.U !UP0, `(.L_x_53) ;  /* 0xfffffffd08e87547 */ /* 0x000fea000b83ffff */
.L_x_52:
[-C--:B------:R-:W-:Y:S02]  /*2c50*/  SHF.L.U32 R2, R2, R3.reuse, RZ ;  /* 0x0000000302027219 */ /* 0x080fe400000006ff */
[----:B------:R-:W-:Y:S01]  /*2c60*/  SHF.L.U32 R0, R0, R3, RZ ;  /* 0x0000000300007219 */ /* 0x000fe200000006ff */
[----:B------:R-:W-:Y:S02]  /*2c70*/  IMAD.SHL.U32 R3, R3, 0x20, RZ ;  /* 0x0000002003037824 */ /* 0x000fe400078e00ff */
[----:B------:R1:W-:Y:S04]  /*2c80*/  ATOMS.OR RZ, [UR4+0x14], R2 ;  /* 0x00001402ffff798c */ /* 0x0003e8000b000004 */
[----:B------:R1:W-:Y:S04]  /*2c90*/  ATOMS.OR RZ, [UR4+0x18], R0 ;  /* 0x00001800ffff798c */ /* 0x0003e8000b000004 */
[----:B------:R1:W-:Y:S01]  /*2ca0*/  STS [UR37+0x130], R3 ;  /* 0x00013003ff007988 */ /* 0x0003e20008000825 */
[----:B------:R-:W-:Y:S05]  /*2cb0*/  BRA `(.L_x_51) ;  /* 0x0000000000107947 */ /* 0x000fea0003800000 */
.L_x_50:
[----:B------:R-:W-:Y:S02]  /*2cc0*/  MOV R0, 0xffffffff ;  /* 0xffffffff00007802 */ /* 0x000fe40000000f00 */
[----:B------:R-:W-:-:S03]  /*2cd0*/  MOV R2, 0x2d00 ;  /* 0x00002d0000027802 */ /* 0x000fc60000000f00 */
[----:B------:R1:W-:Y:S04]  /*2ce0*/  STS [UR37+0x130], R0 ;  /* 0x00013000ff007988 */ /* 0x0003e80008000825 */
[----:B-1-3-5:R-:W-:Y:S05]  /*2cf0*/  CALL.REL.NOINC `($__internal_1_$__cuda_sm10x_tcgen05_guardrail_trap_phase_invalid_during_alloc) ;  /* 0x0000005c00987944 */ /* 0x02afea0003c00000 */
.L_x_51:
[----:B------:R-:W-:Y:S05]  /*2d00*/  WARPSYNC.ALL ;  /* 0x0000000000007948 */ /* 0x000fea0003800000 */
[----:B------:R-:W2:Y:S01]  /*2d10*/  S2UR UR6, SR_CgaCtaId ;  /* 0x00000000000679c3 */ /* 0x000ea20000008800 */
[----:B------:R-:W-:Y:S01]  /*2d20*/  UMOV UR4, 0x400 ;  /* 0x0000040000047882 */ /* 0x000fe20000000000 */
[----:B------:R-:W-:-:S06]  /*2d30*/  NOP ;  /* 0x0000000000007918 */ /* 0x000fcc0000000000 */
[----:B------:R-:W-:Y:S06]  /*2d40*/  BAR.ARV 0x6, 0xa0 ;  /* 0x0182800000007b1d */ /* 0x000fec0000002000 */
[----:B------:R-:W4:Y:S01]  /*2d50*/  LDCU UR7, c[0x0][0x38c] ;  /* 0x00007180ff0777ac */ /* 0x000f220008000800 */
[----:B------:R-:W-:Y:S01]  /*2d60*/  IMAD.MOV.U32 R11, RZ, RZ, 0x1 ;  /* 0x00000001ff0b7424 */ /* 0x000fe200078e00ff */
[----:B------:R-:W-:Y:S01]  /*2d70*/  CS2R R8, SRZ ;  /* 0x0000000000087805 */ /* 0x000fe2000001ff00 */
[----:B------:R-:W-:Y:S01]  /*2d80*/  IMAD.MOV.U32 R10, RZ, RZ, RZ ;  /* 0x000000ffff0a7224 */ /* 0x000fe200078e00ff */
[----:B------:R-:W-:Y:S01]  /*2d90*/  UMOV UR18, URZ ;  /* 0x000000ff00127c82 */ /* 0x000fe20008000000 */
[----:B------:R-:W-:Y:S01]  /*2da0*/  UMOV UR17, URZ ;  /* 0x000000ff00117c82 */ /* 0x000fe20008000000 */
[----:B------:R-:W-:Y:S01]  /*2db0*/  UMOV UR20, 0x0 ;  /* 0x0000000000147882 */ /* 0x000fe20000000000 */
[----:B------:R-:W-:Y:S01]  /*2dc0*/  UMOV UR21, 0x8200490 ;  /* 0x0820049000157882 */ /* 0x000fe20000000000 */
[----:B--2---:R-:W-:Y:S01]  /*2dd0*/  ULEA UR6, UR6, UR4, 0x18 ;  /* 0x0000000406067291 */ /* 0x004fe2000f8ec0ff */
[----:B------:R-:W2:Y:S03]  /*2de0*/  LDCU UR4, c[0x0][0x38c] ;  /* 0x00007180ff0477ac */ /* 0x000ea60008000800 */
[----:B------:R-:W-:-:S02]  /*2df0*/  UIADD3 UR11, UPT, UPT, UR6, 0x8400, URZ ;  /* 0x00008400060b7890 */ /* 0x000fc4000fffe0ff */
[----:B----4-:R-:W-:-:S03]  /*2e00*/  UIADD3 UR7, UPT, UPT, UR7, 0x1f, URZ ;  /* 0x0000001f07077890 */ /* 0x010fc6000fffe0ff */
[----:B-1----:R-:W1:Y:S01]  /*2e10*/  LDS R0, [UR6+0x130] ;  /* 0x00013006ff007984 */ /* 0x002e620008000800 */
[----:B------:R-:W-:Y:S02]  /*2e20*/  UIADD3 UR12, UPT, UPT, UR6, 0xd400, URZ ;  /* 0x0000d400060c7890 */ /* 0x000fe4000fffe0ff */
[----:B------:R-:W-:Y:S02]  /*2e30*/  USHF.R.S32.HI UR5, URZ, 0x1f, UR7 ;  /* 0x0000001fff057899 */ /* 0x000fe40008011407 */
[----:B------:R-:W-:Y:S02]  /*2e40*/  USHF.R.U32.HI UR11, URZ, 0x4, UR11 ;  /* 0x00000004ff0b7899 */ /* 0x000fe4000801160b */
[----:B------:R-:W-:Y:S02]  /*2e50*/  ULEA.HI UR5, UR5, UR7, URZ, 0x5 ;  /* 0x0000000705057291 */ /* 0x000fe4000f8f28ff */
[----:B------:R-:W-:Y:S02]  /*2e60*/  USHF.R.U32.HI UR12, URZ, 0x4, UR12 ;  /* 0x00000004ff0c7899 */ /* 0x000fe4000801160c */
[----:B------:R-:W-:-:S02]  /*2e70*/  USHF.R.S32.HI UR5, URZ, 0x5, UR5 ;  /* 0x00000005ff057899 */ /* 0x000fc40008011405 */
[----:B------:R-:W-:Y:S02]  /*2e80*/  ULOP3.LUT UR11, UR11, 0x3fff, URZ, 0xc0, !UPT ;  /* 0x00003fff0b0b7892 */ /* 0x000fe4000f8ec0ff */
[----:B------:R-:W-:Y:S02]  /*2e90*/  UISETP.LT.AND UP0, UPT, UR5, 0x1, UPT ;  /* 0x000000010500788c */ /* 0x000fe4000bf01270 */
[----:B------:R-:W-:Y:S02]  /*2ea0*/  ULOP3.LUT UR12, UR12, 0x3fff, URZ, 0xc0, !UPT ;  /* 0x00003fff0c0c7892 */ /* 0x000fe4000f8ec0ff */
[----:B------:R-:W-:Y:S02]  /*2eb0*/  USEL UR10, UR5, 0x1, !UP0 ;  /* 0x00000001050a7887 */ /* 0x000fe4000c000000 */
[----:B------:R-:W-:Y:S02]  /*2ec0*/  ULOP3.LUT UR11, UR11, 0x10000, URZ, 0xfc, !UPT ;  /* 0x000100000b0b7892 */ /* 0x000fe4000f8efcff */
[----:B------:R-:W-:-:S02]  /*2ed0*/  ULOP3.LUT UR12, UR12, 0x10000, URZ, 0xfc, !UPT ;  /* 0x000100000c0c7892 */ /* 0x000fc4000f8efcff */
[----:B------:R-:W-:Y:S02]  /*2ee0*/  UIADD3 UR10, UPT, UPT, -UR10, URZ, URZ ;  /* 0x000000ff0a0a7290 */ /* 0x000fe4000fffe1ff */
[----:B--2---:R-:W-:Y:S01]  /*2ef0*/  UISETP.GE.AND UP3, UPT, UR4, 0x1, UPT ;  /* 0x000000010400788c */ /* 0x004fe2000bf66270 */
[----:B-1----:R-:W-:-:S15]  /*2f00*/  R2UR UR19, R0 ;  /* 0x00000000001372ca */ /* 0x002fde00000e0000 */
.L_x_60:
[----:B------:R-:W-:Y:S02]  /*2f10*/  LEA R0, R10, UR6, 0x3 ;  /* 0x000000060a007c11 */ /* 0x000fe4000f8e18ff */
[----:B------:R-:W-:Y:S02]  /*2f20*/  SHF.L.U32 R5, R9, 0x1f, RZ ;  /* 0x0000001f09057819 */ /* 0x000fe400000006ff */
[----:B------:R-:W-:Y:S01]  /*2f30*/  PLOP3.LUT P0, PT, PT, PT, UP3, 0x80, 0x8 ;  /* 0x000000000008781c */ /* 0x000fe20003f0f038 */
[----:B------:R-:W-:Y:S01]  /*2f40*/  VIADD R3, R0, 0x90 ;  /* 0x0000009000037836 */ /* 0x000fe20000000000 */
[----:B-1----:R-:W1:Y:S02]  /*2f50*/  SYNCS.PHASECHK.TRANS64.TRYWAIT P1, [R0+URZ+0x80], R5 ;  /* 0x00008005000075a7 */ /* 0x002e6400080211ff */
[----:B-1--4-:R-:W-:Y:S09]  /*2f60*/  @!P1 BRA `(.L_x_54) ;  /* 0x0000005400889947 */ /* 0x012ff20003800000 */
.L_x_124:
[----:B------:R-:W-:Y:S01]  /*2f70*/  LEA R4, R10, UR6, 0x4 ;  /* 0x000000060a047c11 */ /* 0x000fe2000f8e20ff */
[----:B------:R-:W-:Y:S01]  /*2f80*/  @UP3 ULEA UR4, UR17, UR6, 0x3 ;  /* 0x0000000611043291 */ /* 0x000fe2000f8e18ff */
[----:B------:R-:W-:Y:S01]  /*2f90*/  PLOP3.LUT P2, PT, PT, PT, PT, 0x80, 0x8 ;  /* 0x000000000008781c */ /* 0x000fe20003f4f070 */
[----:B------:R-:W-:Y:S01]  /*2fa0*/  ULEA UR9, UR18, UR6, 0x3 ;  /* 0x0000000612097291 */ /* 0x000fe2000f8e18ff */
[----:B------:R-:W-:Y:S02]  /*2fb0*/  PRMT R3, RZ, 0x654, R3 ;  /* 0x00000654ff037816 */ /* 0x000fe40000000003 */
[----:B-1----:R-:W1:Y:S01]  /*2fc0*/  LDS.128 R4, [R4+0x110] ;  /* 0x0001100004047984 */ /* 0x002e620000000c00 */
[----:B------:R-:W-:Y:S02]  /*2fd0*/  @P0 SHF.L.U32 R2, R8, 0x1f, RZ ;  /* 0x0000001f08020819 */ /* 0x000fe400000006ff */
[----:B------:R-:W-:Y:S01]  /*2fe0*/  SHF.L.U32 R0, R11, 0x1f, RZ ;  /* 0x0000001f0b007819 */ /* 0x000fe200000006ff */
[----:B------:R-:W-:Y:S01]  /*2ff0*/  @!PT LDS RZ, [RZ] ;  /* 0x00000000fffff984 */ /* 0x000fe20000000800 */
[----:B------:R-:W-:Y:S01]  /*3000*/  @!PT LDS RZ, [RZ] ;  /* 0x00000000fffff984 */ /* 0x000fe20000000800 */
[----:B------:R-:W-:Y:S01]  /*3010*/  @!PT LDS RZ, [RZ] ;  /* 0x00000000fffff984 */ /* 0x000fe20000000800 */
[----:B------:R-:W-:Y:S01]  /*3020*/  @!PT LDS RZ, [RZ] ;  /* 0x00000000fffff984 */ /* 0x000fe20000000800 */
[----:B------:R2:W-:Y:S06]  /*3030*/  MEMBAR.ALL.CTA ;  /* 0x0000000000007992 */ /* 0x0005ec0000008000 */
[----:B--2---:R-:W2:Y:S02]  /*3040*/  FENCE.VIEW.ASYNC.S ;  /* 0x00000000000073c6 */ /* 0x004ea40000000000 */
[----:B--2---:R2:W-:Y:S01]  /*3050*/  SYNCS.ARRIVE.TRANS64.RED.A1T0 RZ, [R3+URZ], RZ ;  /* 0x000000ff03ff79a7 */ /* 0x0045e200081004ff */
[----:B------:R2:W4:Y:S01]  /*3060*/  @P0 SYNCS.PHASECHK.TRANS64.TRYWAIT P2, [UR4], R2 ;  /* 0x00000002ff0005a7 */ /* 0x0005220008041104 */
[----:B-1----:R-:W-:Y:S01]  /*3070*/  LOP3.LUT P1, RZ, R6, 0x1, RZ, 0xc0, !PT ;  /* 0x0000000106ff7812 */ /* 0x002fe2000782c0ff */
[----:B------:R-:W1:Y:S02]  /*3080*/  SYNCS.PHASECHK.TRANS64.TRYWAIT P0, [UR9+0xc0], R0 ;  /* 0x0000c000ff0075a7 */ /* 0x000e640008001109 */
[----:B-12-4-:R-:W-:Y:S10]  /*3090*/  @!P0 BRA `(.L_x_55) ;  /* 0x0000005400508947 */ /* 0x016ff40003800000 */
.L_x_126:
[----:B------:R-:W-:Y:S01]  /*30a0*/  IADD3 R10, PT, PT, R10, 0x1, RZ ;  /* 0x000000010a0a7810 */ /* 0x000fe20007ffe0ff */
[----:B------:R-:W-:Y:S06]  /*30b0*/  BRA.U !UP3, `(.L_x_56) ;  /* 0x000000010b887547 */ /* 0x000fec000b800000 */
[----:B------:R-:W-:Y:S02]  /*30c0*/  ULEA UR8, UR18, UR19, 0x7 ;  /* 0x0000001312087291 */ /* 0x000fe4000f8e38ff */
[----:B------:R-:W-:Y:S01]  /*30d0*/  UPLOP3.LUT UP4, UPT, UPT, UPT, UPT, 0x40, 0x4 ;  /* 0x000000000004789c */ /* 0x000fe20003f8e870 */
[----:B------:R-:W-:Y:S01]  /*30e0*/  UMOV UR16, UR10 ;  /* 0x0000000a00107c82 */ /* 0x000fe20008000000 */
[----:B------:R-:W-:Y:S01]  /*30f0*/  UMOV UR15, UR5 ;  /* 0x00000005000f7c82 */ /* 0x000fe20008000000 */
[----:B------:R-:W-:-:S08]  /*3100*/  UMOV UR14, UR17 ;  /* 0x00000011000e7c82 */ /* 0x000fd00008000000 */
.L_x_59:
[----:B------:R-:W-:Y:S02]  /*3110*/  UIADD3 UR16, UPT, UPT, UR16, 0x1, URZ ;  /* 0x0000000110107890 */ /* 0x000fe4000fffe0ff */
[----:B--2---:R-:W-:Y:S02]  /*3120*/  ULEA UR7, UR14, UR6, 0x3 ;  /* 0x000000060e077291 */ /* 0x004fe4000f8e18ff */
[----:B------:R-:W-:Y:S01]  /*3130*/  UISETP.NE.AND UP0, UPT, UR16, URZ, UPT ;  /* 0x000000ff1000728c */ /* 0x000fe2000bf05270 */
[----:B----4-:R-:W-:Y:S10]  /*3140*/  @P2 BRA `(.L_x_57) ;  /* 0x00000000000c2947 */ /* 0x010ff40003800000 */
[----:B-1----:R-:W-:Y:S04]  /*3150*/  SHF.L.U32 R3, R8, 0x1f, RZ ;  /* 0x0000001f08037819 */ /* 0x002fe800000006ff */
[----:B------:R-:W1:Y:S02]  /*3160*/  SYNCS.PHASECHK.TRANS64.TRYWAIT P0, [UR7], R3 ;  /* 0x00000003ff0075a7 */ /* 0x000e640008001107 */
[----:B-1----:R-:W-:Y:S05]  /*3170*/  @!P0 BRA `(.L_x_58) ;  /* 0x0000005400308947 */ /* 0x002fea0003800000 */
.L_x_57:
[----:B------:R-:W-:Y:S01]  /*3180*/  UISETP.NE.AND UP1, UPT, UR15, 0x1, UPT ;  /* 0x000000010f00788c */ /* 0x000fe2000bf25270 */
[----:B------:R-:W-:Y:S01]  /*3190*/  PLOP3.LUT P2, PT, PT, PT, PT, 0x80, 0x8 ;  /* 0x000000000008781c */ /* 0x000fe20003f4f070 */
[----:B------:R-:W-:Y:S02]  /*31a0*/  UIADD3 UR17, UPT, UPT, UR14, 0x1, URZ ;  /* 0x000000010e117890 */ /* 0x000fe4000fffe0ff */
[----:B------:R-:W-:Y:S02]  /*31b0*/  ULEA UR22, UR14, UR12, 0x8 ;  /* 0x0000000c0e167291 */ /* 0x000fe4000f8e40ff */
[----:B------:R-:W-:Y:S01]  /*31c0*/  UISETP.NE.AND UP2, UPT, UR17, 0x5, UPT ;  /* 0x000000051100788c */ /* 0x000fe2000bf45270 */
[----:B------:R-:W-:Y:S01]  /*31d0*/  PLOP3.LUT P0, PT, PT, PT, UP1, 0x80, 0x8 ;  /* 0x000000000008781c */ /* 0x000fe20003f0f018 */
[----:B------:R-:W-:Y:S02]  /*31e0*/  ULEA UR24, UR14, UR11, 0x8 ;  /* 0x0000000b0e187291 */ /* 0x000fe4000f8e40ff */
[----:B------:R-:W-:Y:S02]  /*31f0*/  USEL UR13, URZ, 0x1, UP2 ;  /* 0x00000001ff0d7887 */ /* 0x000fe40009000000 */
[----:B------:R-:W-:Y:S02]  /*3200*/  USEL UR17, UR17, URZ, UP2 ;  /* 0x000000ff11117287 */ /* 0x000fe40009000000 */
[----:B------:R-:W-:Y:S02]  /*3210*/  UIADD3 UR7, UPT, UPT, UR7, 0x28, URZ ;  /* 0x0000002807077890 */ /* 0x000fe4000fffe0ff */
[----:B------:R-:W-:Y:S01]  /*3220*/  @UP1 ULEA UR4, UR17, UR6, 0x3 ;  /* 0x0000000611041291 */ /* 0x000fe2000f8e18ff */
[----:B------:R-:W-:Y:S01]  /*3230*/  LOP3.LUT R8, R8, UR13, RZ, 0x3c, !PT ;  /* 0x0000000d08087c12 */ /* 0x000fe2000f8e3cff */
[----:B------:R-:W-:Y:S01]  /*3240*/  UMOV UR23, 0xc0004010 ;  /* 0xc000401000177882 */ /* 0x000fe20000000000 */
[----:B------:R-:W-:Y:S01]  /*3250*/  UMOV UR25, 0xc0004010 ;  /* 0xc000401000197882 */ /* 0x000fe20000000000 */
[----:B------:R-:W-:Y:S01]  /*3260*/  UIADD3 UR15, UPT, UPT, UR15, -0x1, URZ ;  /* 0xffffffff0f0f7890 */ /* 0x000fe2000fffe0ff */
[----:B-1----:R-:W-:Y:S01]  /*3270*/  @P0 SHF.L.U32 R0, R8, 0x1f, RZ ;  /* 0x0000001f08000819 */ /* 0x002fe200000006ff */
[----:B------:R-:W-:Y:S03]  /*3280*/  UMOV UR14, UR17 ;  /* 0x00000011000e7c82 */ /* 0x000fe60008000000 */
[----:B------:R2:W4:Y:S01]  /*3290*/  @P0 SYNCS.PHASECHK.TRANS64.TRYWAIT P2, [UR4], R0 ;  /* 0x00000000ff0005a7 */ /* 0x0005220008041104 */
[----:B------:R2:W-:Y:S01]  /*32a0*/  UTCQMMA gdesc[UR24], gdesc[UR22], tmem[UR8], tmem[UR20], idesc[UR21], UP4 ;  /* 0x00ff1416180075ea */ /* 0x0005e2000a000308 */
[----:B------:R-:W-:Y:S01]  /*32b0*/  UPLOP3.LUT UP4, UPT, UPT, UPT, UPT, 0x80, 0x8 ;  /* 0x000000000008789c */ /* 0x000fe20003f8f070 */
[----:B------:R2:W-:Y:S01]  /*32c0*/  UTCBAR [UR7], URZ ;  /* 0x000000ff070073e9 */ /* 0x0005e200080000ff */
[----:B------:R-:W-:Y:S09]  /*32d0*/  BRA.U UP0, `(.L_x_59) ;  /* 0xfffffffd008c7547 */ /* 0x000ff2000b83ffff */
.L_x_56:
[----:B------:R-:W-:Y:S01]  /*32e0*/  UIADD3 UR18, UPT, UPT, UR18, 0x1, URZ ;  /* 0x0000000112127890 */ /* 0x000fe2000fffe0ff */
[C---:B------:R-:W-:Y:S01]  /*32f0*/  ISETP.NE.AND P0, PT, R10.reuse, 0x2, PT ;  /* 0x000000020a00780c */ /* 0x040fe20003f05270 */
[----:B------:R-:W-:Y:S02]  /*3300*/  UIADD3 UR9, UPT, UPT, UR9, 0xa0, URZ ;  /* 0x000000a009097890 */ /* 0x000fe4000fffe0ff */
[----:B------:R-:W-:Y:S01]  /*3310*/  UISETP.NE.AND UP0, UPT, UR18, 0x4, UPT ;  /* 0x000000041200788c */ /* 0x000fe2000bf05270 */
[----:B-12---:R-:W-:Y:S02]  /*3320*/  SEL R0, RZ, 0x1, P0 ;  /* 0x00000001ff007807 */ /* 0x006fe40000000000 */
[----:B------:R-:W-:Y:S01]  /*3330*/  SEL R10, R10, RZ, P0 ;  /* 0x000000ff0a0a7207 */ /* 0x000fe20000000000 */
[----:B------:R-:W-:Y:S01]  /*3340*/  USEL UR4, URZ, 0x1, UP0 ;  /* 0x00000001ff047887 */ /* 0x000fe20008000000 */
[----:B------:R-:W-:Y:S01]  /*3350*/  LOP3.LUT R9, R9, R0, RZ, 0x3c, !PT ;  /* 0x0000000009097212 */ /* 0x000fe200078e3cff */
[----:B------:R-:W-:Y:S01]  /*3360*/  USEL UR18, UR18, URZ, UP0 ;  /* 0x000000ff12127287 */ /* 0x000fe20008000000 */
[----:B------:R1:W-:Y:S03]  /*3370*/  UTCBAR [UR9], URZ ;  /* 0x000000ff090073e9 */ /* 0x0003e600080000ff */
[----:B------:R-:W-:Y:S01]  /*3380*/  LOP3.LUT R11, R11, UR4, RZ, 0x3c, !PT ;  /* 0x000000040b0b7c12 */ /* 0x000fe2000f8e3cff */
[----:B------:R-:W-:Y:S07]  /*3390*/  @P1 BRA `(.L_x_60) ;  /* 0xfffffff800dc1947 */ /* 0x000fee000383ffff */
[----:B------:R-:W2:Y:S01]  /*33a0*/  S2UR UR4, SR_CgaCtaId ;  /* 0x00000000000479c3 */ /* 0x000ea20000008800 */
[----:B------:R-:W-:Y:S01]  /*33b0*/  ELECT P0, URZ, PT ;  /* 0x0000000000ff782f */ /* 0x000fe20003800000 */
[----:B------:R-:W-:Y:S01]  /*33c0*/  IMAD.MOV.U32 R0, RZ, RZ, 0x1 ;  /* 0x00000001ff007424 */ /* 0x000fe200078e00ff */
[----:B------:R-:W-:Y:S01]  /*33d0*/  UIADD3 UR6, UPT, UPT, UR6, 0xc0, URZ ;  /* 0x000000c006067890 */ /* 0x000fe2000fffe0ff */
[----:B------:R-:W-:Y:S01]  /*33e0*/  SHF.L.U32 R3, R11, 0x1f, RZ ;  /* 0x0000001f0b037819 */ /* 0x000fe200000006ff */
[----:B------:R-:W-:-:S03]  /*33f0*/  UMOV UR5, 0x40 ;  /* 0x0000004000057882 */ /* 0x000fc60000000000 */
[----:B------:R-:W-:Y:S01]  /*3400*/  UVIRTCOUNT.DEALLOC.SMPOOL 0x80 ;  /* 0x000000800000784c */ /* 0x000fe20000000000 */
[----:B--2---:R-:W-:Y:S02]  /*3410*/  ULEA UR4, UR4, UR5, 0x18 ;  /* 0x0000000504047291 */ /* 0x004fe4000f8ec0ff */
[----:B------:R-:W-:-:S07]  /*3420*/  ULEA UR5, UR18, UR6, 0x3 ;  /* 0x0000000612057291 */ /* 0x000fce000f8e18ff */
[----:B------:R2:W-:Y:S02]  /*3430*/  @P0 STS.U8 [UR4+0x1c], R0 ;  /* 0x00001c00ff000988 */ /* 0x0005e40008000004 */
[----:B------:R-:W3:Y:S02]  /*3440*/  SYNCS.PHASECHK.TRANS64.TRYWAIT P0, [UR5], R3 ;  /* 0x00000003ff0075a7 */ /* 0x000ee40008001105 */
[----:B--23--:R-:W-:Y:S05]  /*3450*/  @!P0 BRA `(.L_x_61) ;  /* 0x0000005000908947 */ /* 0x00cfea0003800000 */
.L_x_129:
[----:B------:R-:W-:-:S04]  /*3460*/  UIADD3 UR7, UPT, UPT, UR18, 0x1, URZ ;  /* 0x0000000112077890 */ /* 0x000fc8000fffe0ff */
[----:B------:R-:W-:-:S04]  /*3470*/  UISETP.NE.AND UP0, UPT, UR7, 0x4, UPT ;  /* 0x000000040700788c */ /* 0x000fc8000bf05270 */
[----:B------:R-:W-:Y:S02]  /*3480*/  USEL UR8, URZ, 0x1, UP0 ;  /* 0x00000001ff087887 */ /* 0x000fe40008000000 */
[----:B------:R-:W-:-:S04]  /*3490*/  USEL UR7, UR7, URZ, UP0 ;  /* 0x000000ff07077287 */ /* 0x000fc80008000000 */
[----:B------:R-:W-:Y:S01]  /*34a0*/  ULEA UR5, UR7, UR6, 0x3 ;  /* 0x0000000607057291 */ /* 0x000fe2000f8e18ff */
[----:B------:R-:W-:-:S04]  /*34b0*/  LOP3.LUT R2, R11, UR8, RZ, 0x3c, !PT ;  /* 0x000000080b027c12 */ /* 0x000fc8000f8e3cff */
[----:B--2---:R-:W-:-:S04]  /*34c0*/  SHF.L.U32 R3, R2, 0x1f, RZ ;  /* 0x0000001f02037819 */ /* 0x004fc800000006ff */
[----:B------:R-:W2:Y:S02]  /*34d0*/  SYNCS.PHASECHK.TRANS64.TRYWAIT P0, [UR5], R3 ;  /* 0x00000003ff0075a7 */ /* 0x000ea40008001105 */
[----:B--2---:R-:W-:Y:S05]  /*34e0*/  @!P0 BRA `(.L_x_62) ;  /* 0x0000005000848947 */ /* 0x004fea0003800000 */
.L_x_131:
        /* <DEDUP_REMOVED lines=9> */
.L_x_133:
[----:B------:R-:W-:-:S04]  /*3580*/  UIADD3 UR7, UPT, UPT, UR7, 0x1, URZ ;  /* 0x0000000107077890 */ /* 0x000fc8000fffe0ff */
[----:B------:R-:W-:-:S04]  /*3590*/  UISETP.NE.AND UP0, UPT, UR7, 0x4, UPT ;  /* 0x000000040700788c */ /* 0x000fc8000bf05270 */
[----:B------:R-:W-:Y:S02]  /*35a0*/  USEL UR5, URZ, 0x1, UP0 ;  /* 0x00000001ff057887 */ /* 0x000fe40008000000 */
[----:B------:R-:W-:-:S04]  /*35b0*/  USEL UR7, UR7, URZ, UP0 ;  /* 0x000000ff07077287 */ /* 0x000fc80008000000 */
[----:B------:R-:W-:Y:S01]  /*35c0*/  ULEA UR7, UR7, UR6, 0x3 ;  /* 0x0000000607077291 */ /* 0x000fe2000f8e18ff */
[----:B--2---:R-:W-:-:S04]  /*35d0*/  LOP3.LUT R3, R2, UR5, RZ, 0x3c, !PT ;  /* 0x0000000502037c12 */ /* 0x004fc8000f8e3cff */
[----:B------:R-:W-:-:S04]  /*35e0*/  SHF.L.U32 R3, R3, 0x1f, RZ ;  /* 0x0000001f03037819 */ /* 0x000fc800000006ff */
[----:B------:R-:W2:Y:S02]  /*35f0*/  SYNCS.PHASECHK.TRANS64.TRYWAIT P0, [UR7], R3 ;  /* 0x00000003ff0075a7 */ /* 0x000ea40008001107 */
[----:B--2---:R-:W-:Y:S05]  /*3600*/  @!P0 BRA `(.L_x_64) ;  /* 0x00000050006c8947 */ /* 0x004fea0003800000 */
.L_x_135:
[----:B------:R-:W-:Y:S01]  /*3610*/  NOP ;  /* 0x0000000000007918 */ /* 0x000fe20000000000 */
[----:B--2---:R-:W2:Y:S01]  /*3620*/  LDS R0, [UR4+0x14] ;  /* 0x00001404ff007984 */ /* 0x004ea20008000800 */
[----:B------:R-:W-:Y:S01]  /*3630*/  ULOP3.LUT UR6, UR19, 0xffff, URZ, 0xc0, !UPT ;  /* 0x0000ffff13067892 */ /* 0x000fe2000f8ec0ff */
[----:B------:R-:W-:Y:S01]  /*3640*/  UMOV UR8, 0xffff ;  /* 0x0000ffff00087882 */ /* 0x000fe20000000000 */
[----:B------:R-:W-:Y:S02]  /*3650*/  UMOV UR5, 0x1 ;  /* 0x0000000100057882 */ /* 0x000fe40000000000 */
[----:B------:R-:W-:-:S04]  /*3660*/  USHF.R.U32.HI UR6, URZ, 0x5, UR6 ;  /* 0x00000005ff067899 */ /* 0x000fc80008011606 */
[----:B------:R-:W-:Y:S02]  /*3670*/  USHF.L.U32 UR8, UR8, UR6, URZ ;  /* 0x0000000608087299 */ /* 0x000fe400080006ff */
[----:B------:R-:W-:-:S04]  /*3680*/  USHF.L.U32 UR5, UR5, UR6, URZ ;  /* 0x0000000605057299 */ /* 0x000fc800080006ff */
[----:B--2---:R-:W-:-:S04]  /*3690*/  LOP3.LUT R0, R0, UR8, RZ, 0xc0, !PT ;  /* 0x0000000800007c12 */ /* 0x004fc8000f8ec0ff */
[----:B------:R-:W-:-:S13]  /*36a0*/  ISETP.NE.AND P0, PT, R0, UR8, PT ;  /* 0x0000000800007c0c */ /* 0x000fda000bf05270 */
[----:B------:R-:W-:Y:S05]  /*36b0*/  @P0 BRA `(.L_x_65) ;  /* 0x0000000000580947 */ /* 0x000fea0003800000 */
[----:B------:R-:W2:Y:S02]  /*36c0*/  LDS R0, [UR4+0x18] ;  /* 0x00001804ff007984 */ /* 0x000ea40008000800 */
[----:B--2---:R-:W-:-:S04]  /*36d0*/  LOP3.LUT R0, R0, UR5, RZ, 0xc0, !PT ;  /* 0x0000000500007c12 */ /* 0x004fc8000f8ec0ff */
[----:B------:R-:W-:-:S13]  /*36e0*/  ISETP.NE.AND P0, PT, R0, UR5, PT ;  /* 0x0000000500007c0c */ /* 0x000fda000bf05270 */
[----:B------:R-:W-:Y:S05]  /*36f0*/  @P0 BRA `(.L_x_66) ;  /* 0x00000000003c0947 */ /* 0x000fea0003800000 */
[----:B------:R-:W2:Y:S01]  /*3700*/  S2R R2, SR_LANEID ;  /* 0x0000000000027919 */ /* 0x000ea20000000000 */
[----:B------:R-:W-:Y:S01]  /*3710*/  ULOP3.LUT UR8, URZ, UR8, URZ, 0x33, !UPT ;  /* 0x00000008ff087292 */ /* 0x000fe2000f8e33ff */
[----:B------:R-:W-:Y:S01]  /*3720*/  LOP3.LUT R4, RZ, UR5, RZ, 0x33, !PT ;  /* 0x00000005ff047c12 */ /* 0x000fe2000f8e33ff */
[----:B------:R-:W-:Y:S02]  /*3730*/  VOTEU.ANY UR7, UPT, PT ;  /* 0x0000000000077886 */ /* 0x000fe400038e0100 */
[----:B------:R-:W-:Y:S01]  /*3740*/  UFLO.U32 UR7, UR7 ;  /* 0x00000007000772bd */ /* 0x000fe200080e0000 */
[----:B------:R-:W3:Y:S01]  /*3750*/  REDUX UR5, R4 ;  /* 0x00000000040573c4 */ /* 0x000ee20000000000 */
[----:B------:R-:W-:-:S06]  /*3760*/  IMAD.U32 R0, RZ, RZ, UR8 ;  /* 0x00000008ff007e24 */ /* 0x000fcc000f8e00ff */
[----:B------:R1:W-:Y:S01]  /*3770*/  UTCATOMSWS.AND URZ, UR8 ;  /* 0x0000000800ff79e3 */ /* 0x0003e20008000000 */
[----:B------:R-:W4:Y:S01]  /*3780*/  REDUX UR6, R0 ;  /* 0x00000000000673c4 */ /* 0x000f220000000000 */
[----:B--2---:R-:W-:Y:S01]  /*3790*/  ISETP.EQ.U32.AND P0, PT, R2, UR7, PT ;  /* 0x0000000702007c0c */ /* 0x004fe2000bf02070 */
[----:B---3--:R-:W-:Y:S01]  /*37a0*/  IMAD.U32 R2, RZ, RZ, UR5 ;  /* 0x00000005ff027e24 */ /* 0x008fe2000f8e00ff */
[----:B----4-:R-:W-:-:S11]  /*37b0*/  MOV R3, UR6 ;  /* 0x0000000600037c02 */ /* 0x010fd60008000f00 */
[----:B------:R1:W-:Y:S04]  /*37c0*/  @P0 ATOMS.AND RZ, [UR4+0x14], R3 ;  /* 0x00001403ffff098c */ /* 0x0003e8000a800004 */
[----:B------:R1:W-:Y:S01]  /*37d0*/  @P0 ATOMS.AND RZ, [UR4+0x18], R2 ;  /* 0x00001802ffff098c */ /* 0x0003e2000a800004 */
[----:B------:R-:W-:Y:S05]  /*37e0*/  BRA `(.L_x_67) ;  /* 0x0000000000147947 */ /* 0x000fea0003800000 */
.L_x_66:
[----:B------:R-:W-:Y:S02]  /*37f0*/  MOV R2, 0x3810 ;  /* 0x0000381000027802 */ /* 0x000fe40000000f00 */
[----:B-1--45:R-:W-:Y:S05]  /*3800*/  CALL.REL.NOINC `($__internal_0_$__cuda_sm10x_tcgen05_guardrail_trap_col_being_dealloced_not_returned_by_alloc) ;  /* 0x0000005000c87944 */ /* 0x032fea0003c00000 */
[----:B------:R-:W-:Y:S05]  /*3810*/  BRA `(.L_x_67) ;  /* 0x0000000000087947 */ /* 0x000fea0003800000 */
.L_x_65:
[----:B------:R-:W-:Y:S02]  /*3820*/  MOV R2, 0x3840 ;  /* 0x0000384000027802 */ /* 0x000fe40000000f00 */
[----:B-1--45:R-:W-:Y:S05]  /*3830*/  CALL.REL.NOINC `($__internal_2_$__cuda_sm10x_tcgen05_guardrail_trap_unallocated_columns_being_dealloced) ;  /* 0x0000005000d47944 */ /* 0x032fea0003c00000 */
.L_x_67:
[----:B------:R-:W-:Y:S01]  /*3840*/  NOP ;  /* 0x0000000000007918 */ /* 0x000fe20000000000 */
[----:B-1----:R-:W-:Y:S05]  /*3850*/  EXIT ;  /* 0x000000000000794d */ /* 0x002fea0003800000 */
.L_x_49:
[----:B------:R-:W-:-:S09]  /*3860*/  UISETP.NE.OR UP2, UPT, UR8, 0x3, !UP2 ;  /* 0x000000030800788c */ /* 0x000fd2000d745670 */
[----:B------:R-:W-:Y:S05]  /*3870*/  BRA.U UP2, `(.L_x_68) ;  /* 0x0000000d02407547 */ /* 0x000fea000b800000 */
[----:B------:R-:W1:Y:S01]  /*3880*/  LDC R0, c[0x0][0xb30] ;  /* 0x0002cc00ff007b82 */ /* 0x000e620000000800 */
[----:B------:R-:W2:Y:S01]  /*3890*/  LDCU.64 UR8, c[0x0][0x888] ;  /* 0x00011100ff0877ac */ /* 0x000ea20008000a00 */
[----:B------:R-:W-:Y:S02]  /*38a0*/  HFMA2 R29, -RZ, RZ, 0, 0 ;  /* 0x00000000ff1d7431 */ /* 0x000fe400000001ff */
[----:B------:R-:W-:Y:S01]  /*38b0*/  IMAD.MOV.U32 R31, RZ, RZ, 0x1 ;  /* 0x00000001ff1f7424 */ /* 0x000fe200078e00ff */
[----:B------:R-:W-:Y:S01]  /*38c0*/  MOV R23, 0x2000 ;  /* 0x0000200000177802 */ /* 0x000fe20000000f00 */
[----:B------:R-:W4:Y:S01]  /*38d0*/  LDCU.64 UR4, c[0x0][0x890] ;  /* 0x00011200ff0477ac */ /* 0x000f220008000a00 */
[----:B------:R-:W-:Y:S01]  /*38e0*/  IMAD.MOV.U32 R30, RZ, RZ, RZ ;  /* 0x000000ffff1e7224 */ /* 0x000fe200078e00ff */
[----:B------:R-:W3:Y:S01]  /*38f0*/  LDC R19, c[0x0][0x370] ;  /* 0x0000dc00ff137b82 */ /* 0x000ee20000000800 */
[----:B------:R-:W-:Y:S01]  /*3900*/  UMOV UR7, 0x400 ;  /* 0x0000040000077882 */ /* 0x000fe20000000000 */
[----:B------:R-:W-:-:S02]  /*3910*/  UPLOP3.LUT UP1, UPT, UPT, UPT, UPT, 0x40, 0x4 ;  /* 0x000000000004789c */ /* 0x000fc40003f2e870 */
[----:B------:R-:W-:-:S04]  /*3920*/  ULEA UR7, UR37, UR7, 0x18 ;  /* 0x0000000725077291 */ /* 0x000fc8000f8ec0ff */
[----:B------:R-:W3:Y:S01]  /*3930*/  LDC R2, c[0x0][0xb0c] ;  /* 0x0002c300ff027b82 */ /* 0x000ee20000000800 */
[----:B------:R-:W-:Y:S02]  /*3940*/  UIADD3 UR13, UPT, UPT, UR7, 0x58, URZ ;  /* 0x00000058070d7890 */ /* 0x000fe4000fffe0ff */
[----:B--2---:R-:W-:Y:S02]  /*3950*/  UISETP.NE.U32.AND UP2, UPT, UR8, URZ, UPT ;  /* 0x000000ff0800728c */ /* 0x004fe4000bf45070 */
[----:B------:R-:W-:Y:S02]  /*3960*/  UIADD3 UR17, UPT, UPT, UR7, 0x50, URZ ;  /* 0x0000005007117890 */ /* 0x000fe4000fffe0ff */
[----:B----4-:R-:W-:Y:S01]  /*3970*/  UISETP.NE.U32.AND UP3, UPT, UR4, URZ, UPT ;  /* 0x000000ff0400728c */ /* 0x010fe2000bf65070 */
[----:B------:R-:W2:Y:S01]  /*3980*/  LDC R18, c[0x0][0xb20] ;  /* 0x0002c800ff127b82 */ /* 0x000ea20000000800 */
[----:B-1----:R-:W-:Y:S01]  /*3990*/  ISETP.NE.AND P1, PT, R0, 0x1, PT ;  /* 0x000000010000780c */ /* 0x002fe20003f25270 */
[----:B------:R-:W-:-:S02]  /*39a0*/  UISETP.NE.AND.EX UP2, UPT, UR9, URZ, UPT, UP2 ;  /* 0x000000ff0900728c */ /* 0x000fc4000bf45320 */
[----:B------:R-:W-:Y:S02]  /*39b0*/  UPRMT UR13, UR37, 0x654, UR13 ;  /* 0x00000654250d7896 */ /* 0x000fe4000800000d */
[----:B------:R-:W-:Y:S02]  /*39c0*/  UISETP.NE.AND.EX UP3, UPT, UR5, URZ, UPT, UP3 ;  /* 0x000000ff0500728c */ /* 0x000fe4000bf65330 */
[----:B------:R-:W1:Y:S08]  /*39d0*/  LDC.64 R32, c[0x0][0x348] ;  /* 0x0000d200ff207b82 */ /* 0x000e700000000a00 */
[----:B------:R-:W4:Y:S08]  /*39e0*/  LDC.64 R16, c[0x0][0xb10] ;  /* 0x0002c400ff107b82 */ /* 0x000f300000000a00 */
[----:B------:R-:W1:Y:S08]  /*39f0*/  LDC.64 R6, c[0x0][0xb18] ;  /* 0x0002c600ff067b82 */ /* 0x000e700000000a00 */
[----:B------:R-:W1:Y:S08]  /*3a00*/  LDC.64 R4, c[0x0][0xb28] ;  /* 0x0002ca00ff047b82 */ /* 0x000e700000000a00 */
[----:B--23--:R-:W1:Y:S02]  /*3a10*/  LDC R22, c[0x0][0x374] ;  /* 0x0000dd00ff167b82 */ /* 0x00ce640000000800 */
.L_x_77:
[C---:B------:R-:W-:Y:S02]  /*3a20*/  LEA R0, R30.reuse, UR7, 0x3 ;  /* 0x000000071e007c11 */ /* 0x040fe4000f8e18ff */
[----:B------:R-:W-:Y:S02]  /*3a30*/  SHF.L.U32 R3, R29, 0x1f, RZ ;  /* 0x0000001f1d037819 */ /* 0x000fe400000006ff */
[----:B------:R-:W-:Y:S02]  /*3a40*/  LEA R24, R30, UR7, 0x4 ;  /* 0x000000071e187c11 */ /* 0x000fe4000f8e20ff */
[----:B--2---:R-:W2:Y:S02]  /*3a50*/  SYNCS.PHASECHK.TRANS64.TRYWAIT P0, [R0+URZ+0x80], R3 ;  /* 0x00008003000075a7 */ /* 0x004ea400080011ff */
[----:B--2---:R-:W-:Y:S05]  /*3a60*/  @!P0 BRA `(.L_x_69) ;  /* 0x0000004c006c8947 */ /* 0x004fea0003800000 */
.L_x_136:
[----:B------:R-:W-:Y:S01]  /*3a70*/  ISETP.GE.AND P0, PT, R72, 0x1, PT ;  /* 0x000000014800780c */ /* 0x000fe20003f06270 */
[----:B------:R-:W3:Y:S01]  /*3a80*/  LDS.128 R24, [R24+0x110] ;  /* 0x0001100018187984 */ /* 0x000ee20000000c00 */
[----:B--2---:R-:W-:Y:S01]  /*3a90*/  VIADD R0, R0, 0x90 ;  /* 0x0000009000007836 */ /* 0x004fe20000000000 */
[----:B------:R-:W-:Y:S01]  /*3aa0*/  @!PT LDS RZ, [RZ] ;  /* 0x00000000fffff984 */ /* 0x000fe20000000800 */
[----:B------:R-:W-:Y:S01]  /*3ab0*/  @!PT LDS RZ, [RZ] ;  /* 0x00000000fffff984 */ /* 0x000fe20000000800 */
[----:B------:R-:W-:Y:S01]  /*3ac0*/  @!PT LDS RZ, [RZ] ;  /* 0x00000000fffff984 */ /* 0x000fe20000000800 */
[----:B------:R-:W-:Y:S01]  /*3ad0*/  @!PT LDS RZ, [RZ] ;  /* 0x00000000fffff984 */ /* 0x000fe20000000800 */
[----:B------:R2:W-:Y:S06]  /*3ae0*/  MEMBAR.ALL.CTA ;  /* 0x0000000000007992 */ /* 0x0005ec0000008000 */
[----:B--2---:R-:W2:Y:S01]  /*3af0*/  FENCE.VIEW.ASYNC.S ;  /* 0x00000000000073c6 */ /* 0x004ea20000000000 */
[----:B------:R-:W-:Y:S04]  /*3b00*/  PRMT R0, RZ, 0x654, R0 ;  /* 0x00000654ff007816 */ /* 0x000fe80000000000 */
[----:B--2---:R2:W-:Y:S01]  /*3b10*/  SYNCS.ARRIVE.TRANS64.RED.A1T0 RZ, [R0+URZ], RZ ;  /* 0x000000ff00ff79a7 */ /* 0x0045e200081004ff */
[----:B---3--:R-:W-:Y:S11]  /*3b20*/  LOP3.LUT P3, RZ, R26, 0x1, RZ, 0xc0, !PT ;  /* 0x000000011aff7812 */ /* 0x008ff6000786c0ff */
[----:B------:R-:W-:Y:S02]  /*3b30*/  @!UPT UIADD3 URZ, UPT, UPT, URZ, URZ, URZ ;  /* 0x000000fffffff290 */ /* 0x000fe4000fffe0ff */
[----:B------:R-:W-:Y:S02]  /*3b40*/  @P3 MOV R13, R24 ;  /* 0x00000018000d3202 */ /* 0x000fe40000000f00 */
[----:B------:R-:W-:Y:S01]  /*3b50*/  @P3 LOP3.LUT R8, R25, 0xffff, RZ, 0xc0, !PT ;  /* 0x0000ffff19083812 */ /* 0x000fe200078ec0ff */
[----:B--2---:R-:W-:Y:S06]  /*3b60*/  @!P0 BRA `(.L_x_70) ;  /* 0x0000000000a48947 */ /* 0x004fec0003800000 */
[----:B-1----:R-:W-:Y:S01]  /*3b70*/  IMAD.HI.U32 R35, R22, R7, RZ ;  /* 0x0000000716237227 */ /* 0x002fe200078e00ff */
[----:B------:R-:W-:Y:S02]  /*3b80*/  ISETP.NE.AND P0, PT, R6, 0x1, PT ;  /* 0x000000010600780c */ /* 0x000fe40003f05270 */
[----:B------:R-:W-:Y:S01]  /*3b90*/  ISETP.NE.AND P2, PT, R72, 0x1, PT ;  /* 0x000000014800780c */ /* 0x000fe20003f45270 */
[----:B----4-:R-:W-:Y:S01]  /*3ba0*/  IMAD.HI.U32 R34, R19, R16, RZ ;  /* 0x0000001013227227 */ /* 0x010fe200078e00ff */
[----:B------:R-:W-:Y:S02]  /*3bb0*/  SHF.R.U32.HI R35, RZ, R18, R35 ;  /* 0x00000012ff237219 */ /* 0x000fe40000011623 */
[----:B------:R-:W-:Y:S01]  /*3bc0*/  ISETP.NE.AND P4, PT, R2, 0x1, PT ;  /* 0x000000010200780c */ /* 0x000fe20003f85270 */
[----:B------:R-:W-:Y:S01]  /*3bd0*/  IMAD.HI.U32 R36, R13, R16, RZ ;  /* 0x000000100d247227 */ /* 0x000fe200078e00ff */
[----:B------:R-:W-:Y:S02]  /*3be0*/  SHF.R.U32.HI R34, RZ, R17, R34 ;  /* 0x00000011ff227219 */ /* 0x000fe40000011622 */
[----:B------:R-:W-:Y:S01]  /*3bf0*/  SEL R3, R22, R35, !P0 ;  /* 0x0000002316037207 */ /* 0x000fe20004000000 */
[C---:B------:R-:W-:Y:S01]  /*3c00*/  IMAD.HI.U32 R35, R8.reuse, R7, RZ ;  /* 0x0000000708237227 */ /* 0x040fe200078e00ff */
[----:B------:R-:W-:Y:S02]  /*3c10*/  SEL R11, R19, R34, !P4 ;  /* 0x00000022130b7207 */ /* 0x000fe40006000000 */
[----:B------:R-:W-:Y:S01]  /*3c20*/  SHF.R.U32.HI R36, RZ, R17, R36 ;  /* 0x00000011ff247219 */ /* 0x000fe20000011624 */
[----:B------:R-:W-:Y:S01]  /*3c30*/  IMAD.HI.U32 R38, R3, R4, RZ ;  /* 0x0000000403267227 */ /* 0x000fe200078e00ff */
[----:B------:R-:W-:Y:S03]  /*3c40*/  SHF.R.U32.HI R35, RZ, R18, R35 ;  /* 0x00000012ff237219 */ /* 0x000fe60000011623 */
[----:B------:R-:W-:Y:S01]  /*3c50*/  IMAD.HI.U32 R34, R11, R4, RZ ;  /* 0x000000040b227227 */ /* 0x000fe200078e00ff */
[----:B------:R-:W-:Y:S02]  /*3c60*/  @P2 SHF.R.U32.HI R3, RZ, R5, R38 ;  /* 0x00000005ff032219 */ /* 0x000fe40000011626 */
[----:B------:R-:W-:Y:S02]  /*3c70*/  SEL R9, R8, R35, !P0 ;  /* 0x0000002308097207 */ /* 0x000fe40004000000 */
[----:B------:R-:W-:Y:S01]  /*3c80*/  @P2 SHF.R.U32.HI R11, RZ, R5, R34 ;  /* 0x00000005ff0b2219 */ /* 0x000fe20000011622 */
[C---:B------:R-:W-:Y:S01]  /*3c90*/  IMAD R10, R72.reuse, R3, RZ ;  /* 0x00000003480a7224 */ /* 0x040fe200078e02ff */
[----:B------:R-:W-:Y:S01]  /*3ca0*/  SEL R3, R13, R36, !P4 ;  /* 0x000000240d037207 */ /* 0x000fe20006000000 */
[C---:B------:R-:W-:Y:S03]  /*3cb0*/  IMAD.HI.U32 R14, R9.reuse, R4, RZ ;  /* 0x00000004090e7227 */ /* 0x040fe600078e00ff */
[----:B------:R-:W-:Y:S01]  /*3cc0*/  ISETP.GE.AND P0, PT, R9, R10, PT ;  /* 0x0000000a0900720c */ /* 0x000fe20003f06270 */
[C---:B------:R-:W-:Y:S01]  /*3cd0*/  IMAD R12, R72.reuse, R11, RZ ;  /* 0x0000000b480c7224 */ /* 0x040fe200078e02ff */
[-C--:B------:R-:W-:Y:S04]  /*3ce0*/  SHF.R.U32.HI R14, RZ, R5.reuse, R14 ;  /* 0x00000005ff0e7219 */ /* 0x080fe8000001160e */
[----:B------:R-:W-:Y:S02]  /*3cf0*/  ISETP.GE.OR P0, PT, R3, R12, P0 ;  /* 0x0000000c0300720c */ /* 0x000fe40000706670 */
[----:B------:R-:W-:Y:S05]  /*3d00*/  SEL R15, R9, R14, !P2 ;  /* 0x0000000e090f7207 */ /* 0x000fea0005000000 */
[----:B------:R-:W-:Y:S04]  /*3d10*/  IMAD.MOV R14, RZ, RZ, -R15 ;  /* 0x000000ffff0e7224 */ /* 0x000fe800078e0a0f */
[----:B------:R-:W-:Y:S02]  /*3d20*/  IMAD R14, R72, R14, R9 ;  /* 0x0000000e480e7224 */ /* 0x000fe400078e0209 */
[C---:B------:R-:W-:Y:S05]  /*3d30*/  @!P0 IMAD.HI.U32 R10, R3.reuse, R4, RZ ;  /* 0x00000004030a8227 */ /* 0x040fea00078e00ff */
[----:B------:R-:W-:Y:S04]  /*3d40*/  @!P0 SHF.R.U32.HI R10, RZ, R5, R10 ;  /* 0x00000005ff0a8219 */ /* 0x000fe8000001160a */
[----:B------:R-:W-:Y:S01]  /*3d50*/  @!P0 SEL R0, R3, R10, !P2 ;  /* 0x0000000a03008207 */ /* 0x000fe20005000000 */
[----:B------:R-:W-:Y:S03]  /*3d60*/  IMAD.MOV R10, RZ, RZ, -R3 ;  /* 0x000000ffff0a7224 */ /* 0x000fe600078e0a03 */
[----:B------:R-:W-:Y:S01]  /*3d70*/  @!P0 IADD3 R15, PT, PT, R15, -R0, RZ ;  /* 0x800000000f0f8210 */ /* 0x000fe20007ffe0ff */
[----:B------:R-:W-:Y:S01]  /*3d80*/  @!P0 IMAD R0, R11, R14, R0 ;  /* 0x0000000e0b008224 */ /* 0x000fe200078e0200 */
[----:B------:R-:W-:Y:S01]  /*3d90*/  IADD3 R11, PT, PT, -R9, RZ, RZ ;  /* 0x000000ff090b7210 */ /* 0x000fe20007ffe1ff */
[----:B------:R-:W-:Y:S02]  /*3da0*/  IMAD R13, R2, R10, R13 ;  /* 0x0000000a020d7224 */ /* 0x000fe400078e020d */
[----:B------:R-:W-:Y:S02]  /*3db0*/  @!P0 IMAD R9, R15, R72, R3 ;  /* 0x000000480f098224 */ /* 0x000fe400078e0203 */
[----:B------:R-:W-:Y:S02]  /*3dc0*/  @!P0 IMAD.MOV.U32 R3, RZ, RZ, R0 ;  /* 0x000000ffff038224 */ /* 0x000fe400078e0000 */
[----:B------:R-:W-:Y:S02]  /*3dd0*/  IMAD R8, R6, R11, R8 ;  /* 0x0000000b06087224 */ /* 0x000fe400078e0208 */
[----:B------:R-:W-:Y:S02]  /*3de0*/  IMAD R13, R3, R2, R13 ;  /* 0x00000002030d7224 */ /* 0x000fe400078e020d */
[----:B------:R-:W-:Y:S02]  /*3df0*/  IMAD R8, R9, R6, R8 ;  /* 0x0000000609087224 */ /* 0x000fe400078e0208 */
.L_x_70:
[----:B------:R-:W-:Y:S05]  /*3e00*/  BRA.U UP1, `(.L_x_71) ;  /* 0x0000000101107547 */ /* 0x000fea000b800000 */
[----:B------:R-:W-:Y:S04]  /*3e10*/  MOV R0, UR6 ;  /* 0x0000000600007c02 */ /* 0x000fe80008000f00 */
[----:B------:R-:W-:Y:S04]  /*3e20*/  SHF.L.U32 R3, R0, 0x1f, RZ ;  /* 0x0000001f00037819 */ /* 0x000fe800000006ff */
[----:B------:R-:W2:Y:S02]  /*3e30*/  SYNCS.PHASECHK.TRANS64.TRYWAIT P0, [UR7+0x78], R3 ;  /* 0x00007803ff0075a7 */ /* 0x000ea40008001107 */
[----:B--2---:R-:W-:Y:S05]  /*3e40*/  @!P0 BRA `(.L_x_72) ;  /* 0x0000004800888947 */ /* 0x004fea0003800000 */
.L_x_71:
[----:B------:R-:W-:Y:S02]  /*3e50*/  R2UR UR19, R21 ;  /* 0x00000000151372ca */ /* 0x000fe400000e0000 */
[----:B------:R-:W-:Y:S02]  /*3e60*/  R2UR UR18, R20 ;  /* 0x00000000141272ca */ /* 0x000fe400000e0000 */
[----:B------:R-:W-:Y:S02]  /*3e70*/  ISETP.NE.U32.AND P2, PT, RZ, UR4, PT ;  /* 0x00000004ff007c0c */ /* 0x000fe4000bf45070 */
[----:B------:R-:W-:Y:S02]  /*3e80*/  SHF.L.U32 R12, R31, 0x1f, RZ ;  /* 0x0000001f1f0c7819 */ /* 0x000fe400000006ff */
[----:B------:R-:W-:Y:S05]  /*3e90*/  ISETP.NE.AND.EX P2, PT, RZ, UR5, PT, P2 ;  /* 0x00000005ff007c0c */ /* 0x000fea000bf45320 */
[----:B------:R-:W-:Y:S02]  /*3ea0*/  USHF.L.U32 UR19, UR19, 0x7, URZ ;  /* 0x0000000713137899 */ /* 0x000fe400080006ff */
[----:B------:R-:W-:Y:S01]  /*3eb0*/  USHF.L.U32 UR18, UR18, 0x7, URZ ;  /* 0x0000000712127899 */ /* 0x000fe200080006ff */
[----:B------:R-:W-:Y:S11]  /*3ec0*/  BRA.U !UP3, `(.L_x_73) ;  /* 0x000000010b347547 */ /* 0x000ff6000b800000 */
[----:B------:R-:W-:Y:S01]  /*3ed0*/  UPLOP3.LUT UP0, UPT, UPT, UPT, UP2, 0x80, 0x8 ;  /* 0x000000000008789c */ /* 0x000fe20003f0f020 */
[----:B--2---:R-:W-:Y:S02]  /*3ee0*/  HFMA2 R0, -RZ, RZ, 0, 5.9604644775390625e-08 ;  /* 0x00000001ff007431 */ /* 0x004fe400000001ff */
[----:B------:R-:W-:Y:S03]  /*3ef0*/  IMAD.MOV.U32 R171, RZ, RZ, 0x1 ;  /* 0x00000001ffab7424 */ /* 0x000fe600078e00ff */
[----:B------:R-:W-:Y:S05]  /*3f00*/  PLOP3.LUT P0, PT, PT, PT, UP0, 0x80, 0x8 ;  /* 0x000000000008781c */ /* 0x000fea0003f0f008 */
[----:B------:R-:W2:Y:S01]  /*3f10*/  @UP0 LDCU.64 UR10, c[0x0][0x888] ;  /* 0x00011100ff0a07ac */ /* 0x000ea20008000a00 */
[----:B------:R-:W-:Y:S07]  /*3f20*/  @UP0 UIMAD UR8, UR36, UR4, URZ ;  /* 0x00000004240802a4 */ /* 0x000fee000f8e02ff */
[----:B------:R-:W-:Y:S01]  /*3f30*/  @!P0 PRMT R171, R0, 0x7610, R171 ;  /* 0x0000761000ab8816 */ /* 0x000fe200000000ab */
[----:B--2---:R-:W-:Y:S03]  /*3f40*/  @UP0 UIMAD.WIDE UR10, UR8, 0x4, UR10 ;  /* 0x00000004080a08a5 */ /* 0x004fe6000f8e020a */
[----:B------:R-:W2:Y:S03]  /*3f50*/  @!UP0 LDCU UR8, c[0x0][0x880] ;  /* 0x00011000ff0887ac */ /* 0x000ea60008000800 */
[----:B------:R-:W-:Y:S01]  /*3f60*/  IMAD.U32 R10, RZ, RZ, UR10 ;  /* 0x0000000aff0a7e24 */ /* 0x000fe2000f8e00ff */
[----:B------:R-:W-:Y:S05]  /*3f70*/  MOV R11, UR11 ;  /* 0x0000000b000b7c02 */ /* 0x000fea0008000f00 */
[----:B-----5:R3:W5:Y:S02]  /*3f80*/  @P0 LDG.E R81, desc[UR46][R10.64] ;  /* 0x0000002e0a510981 */ /* 0x020764000c1e1900 */
[----:B--23--:R-:W-:Y:S07]  /*3f90*/  @!P0 IMAD.U32 R81, RZ, RZ, UR8 ;  /* 0x00000008ff518e24 */ /* 0x00cfee000f8e00ff */
.L_x_73:
[----:B-----5:R-:W-:Y:S01]  /*3fa0*/  @!P2 FSETP.EQ.AND P0, PT, R81, RZ, PT ;  /* 0x000000ff5100a20b */ /* 0x020fe20003f02000 */
[----:B------:R-:W-:Y:S01]  /*3fb0*/  @!UPT UIADD3 URZ, UPT, UPT, URZ, URZ, URZ ;  /* 0x000000fffffff290 */ /* 0x000fe2000fffe0ff */
[----:B------:R-:W-:Y:S11]  /*3fc0*/  @!P2 BRA `(.L_x_74) ;  /* 0x000000000014a947 */ /* 0x000ff60003800000 */
[----:B------:R-:W-:Y:S02]  /*3fd0*/  LOP3.LUT P2, RZ, R171, 0xff, RZ, 0xc0, !PT ;  /* 0x000000ffabff7812 */ /* 0x000fe4000784c0ff */
[----:B------:R-:W-:Y:S04]  /*3fe0*/  PLOP3.LUT P0, PT, PT, PT, UP0, 0x80, 0x8 ;  /* 0x000000000008781c */ /* 0x000fe80003f0f008 */
[----:B------:R-:W-:Y:S07]  /*3ff0*/  PLOP3.LUT P0, PT, P0, PT, PT, 0x8, 0x80 ;  /* 0x000000000080781c */ /* 0x000fee000070e170 */
[----:B------:R-:W-:Y:S11]  /*4000*/  @P2 FSETP.EQ.AND P0, PT, R81, RZ, PT ;  /* 0x000000ff5100220b */ /* 0x000ff60003f02000 */
[----:B------:R-:W-:Y:S02]  /*4010*/  @!UPT UIADD3 URZ, UPT, UPT, URZ, URZ, URZ ;  /* 0x000000fffffff290 */ /* 0x000fe4000fffe0ff */
.L_x_74:
[----:B------:R-:W3:Y:S01]  /*4020*/  SYNCS.PHASECHK.TRANS64.TRYWAIT P2, [UR7+0x60], R12 ;  /* 0x0000600cff0075a7 */ /* 0x000ee20008041107 */
[----:B------:R-:W-:Y:S04]  /*4030*/  ELECT P4, URZ, PT ;  /* 0x0000000000ff782f */ /* 0x000fe80003880000 */
[----:B------:R-:W-:Y:S11]  /*4040*/  PLOP3.LUT P4, PT, P0, P4, PT, 0xf2, 0x2f ;  /* 0x00000000002f781c */ /* 0x000ff60000789e72 */
[----:B------:R-:W-:Y:S02]  /*4050*/  @!UPT UIADD3 URZ, UPT, UPT, URZ, URZ, URZ ;  /* 0x000000fffffff290 */ /* 0x000fe4000fffe0ff */
[----:B-1----:R-:W-:Y:S05]  /*4060*/  @!P4 IADD3 R21, P0, PT, R32, 0x580, RZ ;  /* 0x000005802015c810 */ /* 0x002fea0007f1e0ff */
[----:B------:R-:W-:Y:S01]  /*4070*/  @!P4 IMAD.X R20, RZ, RZ, R33, P0 ;  /* 0x000000ffff14c224 */ /* 0x000fe200000e0621 */
[----:B---3--:R-:W-:Y:S07]  /*4080*/  @!P2 BRA `(.L_x_75) ;  /* 0x000000480010a947 */ /* 0x008fee0003800000 */
.L_x_139:
[----:B------:R-:W3:Y:S01]  /*4090*/  LDC.64 R14, c[0x0][0xb10] ;  /* 0x0002c400ff0e7b82 */ /* 0x000ee20000000a00 */
[----:B------:R-:W-:Y:S01]  /*40a0*/  @!P4 R2UR UR8, R20 ;  /* 0x000000001408c2ca */ /* 0x000fe200000e0000 */
[----:B------:R-:W-:Y:S01]  /*40b0*/  VOTEU.ALL UP1, P4 ;  /* 0x0000000000ff7886 */ /* 0x000fe20002020000 */
[----:B------:R-:W-:Y:S01]  /*40c0*/  @!P4 R2UR UR9, R21 ;  /* 0x000000001509c2ca */ /* 0x000fe200000e0000 */
[----:B------:R-:W-:Y:S01]  /*40d0*/  UMOV UR10, 0x0 ;  /* 0x00000000000a7882 */ /* 0x000fe20000000000 */
[----:B------:R-:W-:Y:S03]  /*40e0*/  UMOV UR11, 0x10000000 ;  /* 0x10000000000b7882 */ /* 0x000fe60000000000 */
[----:B------:R-:W5:Y:S01]  /*40f0*/  LDC.64 R10, c[0x0][0xb18] ;  /* 0x0002c600ff0a7b82 */ /* 0x000f620000000a00 */
[----:B------:R-:W-:Y:S01]  /*4100*/  @!UP1 UIADD3 UR16, UPT, UPT, UR7, 0x200, URZ ;  /* 0x0000020007109890 */ /* 0x000fe2000fffe0ff */
[----:B------:R-:W-:Y:S01]  /*4110*/  @P3 SHF.R.U32.HI R28, RZ, 0x10, R25 ;  /* 0x00000010ff1c3819 */ /* 0x000fe20000011619 */
[----:B------:R-:W-:Y:S01]  /*4120*/  VOTEU.ALL UP1, P4 ;  /* 0x0000000000ff7886 */ /* 0x000fe20002020000 */
[----:B------:R-:W-:Y:S01]  /*4130*/  UMOV UR20, UR36 ;  /* 0x0000002400147c82 */ /* 0x000fe20008000000 */
[----:B------:R-:W-:Y:S03]  /*4140*/  VIADD R30, R30, 0x1 ;  /* 0x000000011e1e7836 */ /* 0x000fe60000000000 */
[----:B--2---:R-:W2:Y:S01]  /*4150*/  @!P1 LDC R0, c[0x0][0xb20] ;  /* 0x0002c800ff009b82 */ /* 0x004ea20000000800 */
[----:B------:R-:W-:Y:S01]  /*4160*/  IMAD.U32 R21, RZ, RZ, UR8 ;  /* 0x00000008ff157e24 */ /* 0x000fe2000f8e00ff */
[----:B------:R-:W-:Y:S06]  /*4170*/  UPRMT UR8, UR37, 0x654, UR17 ;  /* 0x0000065425087896 */ /* 0x000fec0008000011 */
[----:B-1----:R-:W1:Y:S01]  /*4180*/  @!P1 LDC R3, c[0x0][0xb0c] ;  /* 0x0002c300ff039b82 */ /* 0x002e620000000800 */
[----:B------:R-:W-:Y:S01]  /*4190*/  IMAD.U32 R20, RZ, RZ, UR9 ;  /* 0x00000009ff147e24 */ /* 0x000fe2000f8e00ff */
[----:B------:R-:W-:Y:S04]  /*41a0*/  @!P4 R2UR UR15, R21 ;  /* 0x00000000150fc2ca */ /* 0x000fe800000e0000 */
[----:B------:R-:W-:Y:S01]  /*41b0*/  @!P4 R2UR UR14, R20 ;  /* 0x00000000140ec2ca */ /* 0x000fe200000e0000 */
[----:B------:R-:W-:Y:S11]  /*41c0*/  @!P4 IMAD.MOV.U32 R20, RZ, RZ, 0x2000 ;  /* 0x00002000ff14c424 */ /* 0x000ff600078e00ff */
[----:B------:R-:W-:Y:S01]  /*41d0*/  @!UPT UIADD3 URZ, UPT, UPT, URZ, URZ, URZ ;  /* 0x000000fffffff290 */ /* 0x000fe2000fffe0ff */
[----:B------:R1:W-:Y:S01]  /*41e0*/  @!UP1 UTMALDG.3D [UR16], [UR14], desc[UR10] ;  /* 0x00000a100e0095b4 */ /* 0x0003e20008011000 */
[----:B------:R1:W-:Y:S02]  /*41f0*/  @!P4 SYNCS.ARRIVE.TRANS64.RED.A0TR RZ, [UR7+0x50], R20 ;  /* 0x00005014ffffc9a7 */ /* 0x0003e40008300407 */
[----:B-1----:R-:W-:Y:S01]  /*4200*/  @!P1 ISETP.NE.AND P2, PT, R3, 0x1, PT ;  /* 0x000000010300980c */ /* 0x002fe20003f45270 */
[C---:B---3--:R-:W-:Y:S01]  /*4210*/  @!P1 IMAD.HI.U32 R14, R13.reuse, R14, RZ ;  /* 0x0000000e0d0e9227 */ /* 0x048fe200078e00ff */
[----:B-----5:R-:W-:Y:S03]  /*4220*/  @!P1 ISETP.NE.AND P0, PT, R10, 0x1, PT ;  /* 0x000000010a00980c */ /* 0x020fe60003f05270 */
[C---:B------:R-:W-:Y:S01]  /*4230*/  @!P1 IMAD.HI.U32 R11, R8.reuse, R11, RZ ;  /* 0x0000000b080b9227 */ /* 0x040fe200078e00ff */
[----:B------:R-:W-:Y:S04]  /*4240*/  @!P1 SHF.R.U32.HI R14, RZ, R15, R14 ;  /* 0x0000000fff0e9219 */ /* 0x000fe8000001160e */
[----:B--2---:R-:W-:Y:S01]  /*4250*/  @!P1 SHF.R.U32.HI R9, RZ, R0, R11 ;  /* 0x00000000ff099219 */ /* 0x004fe2000001160b */
[----:B------:R-:W-:Y:S01]  /*4260*/  SYNCS.ARRIVE.TRANS64.RED.A1T0 RZ, [UR8], RZ ;  /* 0x000000ffffff79a7 */ /* 0x000fe20008100408 */
[----:B------:R-:W-:Y:S02]  /*4270*/  @!P1 SEL R14, R13, R14, !P2 ;  /* 0x0000000e0d0e9207 */ /* 0x000fe40005000000 */
[----:B------:R-:W-:Y:S01]  /*4280*/  @!P1 SEL R9, R8, R9, !P0 ;  /* 0x0000000908099207 */ /* 0x000fe20004000000 */
[----:B------:R-:W1:Y:S04]  /*4290*/  SYNCS.PHASECHK.TRANS64.TRYWAIT P5, [UR7+0x68], R12 ;  /* 0x0000680cff0075a7 */ /* 0x000e6800080a1107 */
[----:B------:R-:W-:Y:S02]  /*42a0*/  @!P1 IMAD.IADD R0, R9, 0x1, -R14 ;  /* 0x0000000109009824 */ /* 0x000fe400078e0a0e */
[----:B------:R-:W-:Y:S02]  /*42b0*/  @!P1 IMAD.IADD R9, R14, 0x1, -R9 ;  /* 0x000000010e099824 */ /* 0x000fe400078e0a09 */
[----:B------:R-:W-:Y:S02]  /*42c0*/  @!P1 IMAD R13, R0, R3, R13 ;  /* 0x00000003000d9224 */ /* 0x000fe400078e020d */
[----:B------:R-:W-:Y:S01]  /*42d0*/  @!P1 IMAD R8, R9, R10, R8 ;  /* 0x0000000a09089224 */ /* 0x000fe200078e0208 */
[----:B-1----:R-:W-:Y:S06]  /*42e0*/  @!P5 BRA `(.L_x_76) ;  /* 0x000000440090d947 */ /* 0x002fec0003800000 */
.L_x_141:
[----:B-1----:R-:W-:Y:S01]  /*42f0*/  @!P4 IADD3 R3, P0, PT, R32, 0x580, RZ ;  /* 0x000005802003c810 */ /* 0x002fe20007f1e0ff */
[----:B------:R-:W-:Y:S01]  /*4300*/  VOTEU.ALL UP1, P4 ;  /* 0x0000000000ff7886 */ /* 0x000fe20002020000 */
[----:B------:R-:W-:Y:S01]  /*4310*/  UMOV UR20, 0x0 ;  /* 0x0000000000147882 */ /* 0x000fe20000000000 */
[----:B------:R-:W-:Y:S01]  /*4320*/  UMOV UR21, 0x10000000 ;  /* 0x1000000000157882 */ /* 0x000fe20000000000 */
[----:B------:R-:W-:Y:S01]  /*4330*/  @!P4 R2UR UR9, R3 ;  /* 0x000000000309c2ca */ /* 0x000fe200000e0000 */
[----:B------:R-:W-:Y:S01]  /*4340*/  @!P4 IMAD.X R0, RZ, RZ, R33, P0 ;  /* 0x000000ffff00c224 */ /* 0x000fe200000e0621 */
[----:B------:R-:W-:Y:S01]  /*4350*/  @!UP1 UIADD3 UR10, UPT, UPT, UR18, 0x40, URZ ;  /* 0x00000040120a9890 */ /* 0x000fe2000fffe0ff */
[----:B------:R-:W-:Y:S01]  /*4360*/  ISETP.NE.AND P0, PT, R30, 0x2, PT ;  /* 0x000000021e00780c */ /* 0x000fe20003f05270 */
[----:B------:R-:W-:Y:S01]  /*4370*/  UMOV UR11, UR19 ;  /* 0x00000013000b7c82 */ /* 0x000fe20008000000 */
[----:B------:R-:W-:Y:S01]  /*4380*/  UMOV UR12, UR36 ;  /* 0x00000024000c7c82 */ /* 0x000fe20008000000 */
[----:B------:R-:W-:Y:S01]  /*4390*/  @!P4 R2UR UR8, R0 ;  /* 0x000000000008c2ca */ /* 0x000fe200000e0000 */
[----:B------:R-:W-:Y:S01]  /*43a0*/  IMAD.IADD R20, R8, 0x1, R147 ;  /* 0x0000000108147824 */ /* 0x000fe200078e0293 */
[----:B------:R-:W-:Y:S01]  /*43b0*/  @P3 R2UR UR36, R28 ;  /* 0x000000001c2432ca */ /* 0x000fe200000e0000 */
[----:B------:R-:W-:Y:S01]  /*43c0*/  IMAD.IADD R21, R13, 0x1, R170 ;  /* 0x000000010d157824 */ /* 0x000fe200078e02aa */
[----:B------:R-:W-:Y:S02]  /*43d0*/  SEL R0, RZ, 0x1, P0 ;  /* 0x00000001ff007807 */ /* 0x000fe40000000000 */
[----:B------:R-:W-:Y:S01]  /*43e0*/  LOP3.LUT R31, R31, 0x1, RZ, 0x3c, !PT ;  /* 0x000000011f1f7812 */ /* 0x000fe200078e3cff */
[----:B------:R-:W-:Y:S01]  /*43f0*/  IMAD.U32 R10, RZ, RZ, UR9 ;  /* 0x00000009ff0a7e24 */ /* 0x000fe2000f8e00ff */
[----:B------:R-:W-:Y:S01]  /*4400*/  @!UP1 UIADD3 UR9, UPT, UPT, UR7, 0x58, URZ ;  /* 0x0000005807099890 */ /* 0x000fe2000fffe0ff */
[----:B------:R-:W-:Y:S02]  /*4410*/  LOP3.LUT R29, R29, R0, RZ, 0x3c, !PT ;  /* 0x000000001d1d7212 */ /* 0x000fe400078e3cff */
[----:B------:R-:W-:Y:S02]  /*4420*/  SEL R30, R30, RZ, P0 ;  /* 0x000000ff1e1e7207 */ /* 0x000fe40000000000 */
[----:B------:R-:W-:Y:S01]  /*4430*/  IMAD.U32 R11, RZ, RZ, UR8 ;  /* 0x00000008ff0b7e24 */ /* 0x000fe2000f8e00ff */
[----:B------:R-:W-:Y:S01]  /*4440*/  @!P4 R2UR UR14, R10 ;  /* 0x000000000a0ec2ca */ /* 0x000fe200000e0000 */
[----:B------:R-:W-:Y:S01]  /*4450*/  @!UP1 UIADD3 UR8, UPT, UPT, UR7, 0x2200, URZ ;  /* 0x0000220007089890 */ /* 0x000fe2000fffe0ff */
[----:B------:R-:W-:Y:S02]  /*4460*/  VOTEU.ALL UP1, P4 ;  /* 0x0000000000ff7886 */ /* 0x000fe40002020000 */
[----:B------:R-:W-:Y:S11]  /*4470*/  @!P4 R2UR UR15, R11 ;  /* 0x000000000b0fc2ca */ /* 0x000ff600000e0000 */
[----:B------:R-:W-:Y:S02]  /*4480*/  @!UPT UIADD3 URZ, UPT, UPT, URZ, URZ, URZ ;  /* 0x000000fffffff290 */ /* 0x000fe4000fffe0ff */
[----:B------:R2:W-:Y:S01]  /*4490*/  @!UP1 UTMALDG.3D [UR8], [UR14], desc[UR20] ;  /* 0x000014080e0095b4 */ /* 0x0005e20008011000 */
[----:B------:R2:W-:Y:S01]  /*44a0*/  @!P4 SYNCS.ARRIVE.TRANS64.RED.A0TR RZ, [UR7+0x58], R23 ;  /* 0x00005817ffffc9a7 */ /* 0x0005e20008300407 */
[----:B------:R-:W-:Y:S01]  /*44b0*/  UPLOP3.LUT UP1, UPT, UPT, UPT, UPT, 0x80, 0x8 ;  /* 0x000000000008789c */ /* 0x000fe20003f2f070 */
[----:B------:R-:W-:Y:S01]  /*44c0*/  SYNCS.ARRIVE.TRANS64.RED.A1T0 RZ, [UR13], RZ ;  /* 0x000000ffffff79a7 */ /* 0x000fe2000810040d */
[----:B------:R-:W-:Y:S09]  /*44d0*/  @P3 BRA `(.L_x_77) ;  /* 0xfffffff400503947 */ /* 0x000ff2000383ffff */
[----:B------:R-:W-:-:S04]  /*44e0*/  SHF.L.U32 R3, R31, 0x1f, RZ ;  /* 0x0000001f1f037819 */ /* 0x000fc800000006ff */
[----:B------:R-:W1:Y:S02]  /*44f0*/  SYNCS.PHASECHK.TRANS64.TRYWAIT P0, [UR7+0x60], R3 ;  /* 0x00006003ff0075a7 */ /* 0x000e640008001107 */
[----:B-1----:R-:W-:Y:S05]  /*4500*/  @!P0 BRA `(.L_x_78) ;  /* 0x0000004400208947 */ /* 0x002fea0003800000 */
.L_x_143:
[----:B-1----:R-:W-:-:S07]  /*4510*/  MOV R0, UR7 ;  /* 0x0000000700007c02 */ /* 0x002fce0008000f00 */
.L_x_79:
[----:B-1----:R-:W-:-:S04]  /*4520*/  SHF.L.U32 R3, R31, 0x1f, RZ ;  /* 0x0000001f1f037819 */ /* 0x002fc800000006ff */
[----:B------:R1:W3:Y:S03]  /*4530*/  SYNCS.PHASECHK.TRANS64.TRYWAIT P0, [R0+URZ+0x68], R3 ;  /* 0x00006803000075a7 */ /* 0x0002e600080011ff */
[----:B---3--:R-:W-:Y:S05]  /*4540*/  @!P0 NANOSLEEP.SYNCS 0x989680 ;  /* 0x009896800000895d */ /* 0x008fea0003900000 */
[----:B------:R-:W3:Y:S02]  /*4550*/  @!P0 SYNCS.PHASECHK.TRANS64 P0, [R0+URZ+0x68], R3 ;  /* 0x00006803000085a7 */ /* 0x000ee400080010ff */
[----:B--23--:R-:W-:Y:S05]  /*4560*/  @P0 EXIT ;  /* 0x000000000000094d */ /* 0x00cfea0003800000 */
[----:B------:R-:W-:Y:S05]  /*4570*/  BRA `(.L_x_79) ;  /* 0xfffffffc00e87947 */ /* 0x000fea000383ffff */
.L_x_68:
[----:B------:R-:W-:-:S06]  /*4580*/  UISETP.GE.AND UP1, UPT, UR8, 0x4, UPT ;  /* 0x000000040800788c */ /* 0x000fcc000bf26270 */
[----:B------:R-:W-:-:S13]  /*4590*/  PLOP3.LUT P0, PT, PT, PT, UP1, 0x80, 0x8 ;  /* 0x000000000008781c */ /* 0x000fda0003f0f018 */
[----:B------:R-:W-:Y:S05]  /*45a0*/  @!P0 EXIT ;  /* 0x000000000000894d */ /* 0x000fea0003800000 */
[----:B------:R-:W-:Y:S01]  /*45b0*/  BAR.SYNC.DEFER_BLOCKING 0x6, 0xa0 ;  /* 0x0182800000007b1d */ /* 0x000fe20000010000 */
[C---:B------:R-:W-:Y:S01]  /*45c0*/  IMAD.SHL.U32 R3, R189.reuse, 0x40, RZ ;  /* 0x00000040bd037824 */ /* 0x040fe200078e00ff */
[C---:B------:R-:W-:Y:S01]  /*45d0*/  LOP3.LUT R193, R189.reuse, 0x60, RZ, 0xc0, !PT ;  /* 0x00000060bdc17812 */ /* 0x040fe200078ec0ff */
[C---:B------:R-:W-:Y:S01]  /*45e0*/  IMAD.SHL.U32 R172, R189.reuse, 0x8, RZ ;  /* 0x00000008bdac7824 */ /* 0x040fe200078e00ff */
[C---:B------:R-:W-:Y:S01]  /*45f0*/  LOP3.LUT R191, R189.reuse, 0x2, RZ, 0xc0, !PT ;  /* 0x00000002bdbf7812 */ /* 0x040fe200078ec0ff */
[----:B------:R-:W-:Y:S01]  /*4600*/  IMAD.U32 R79, R189, 0x10000, RZ ;  /* 0x00010000bd4f7824 */ /* 0x000fe200078e00ff */
[----:B------:R-:W-:Y:S02]  /*4610*/  UMOV UR49, 0x400 ;  /* 0x0000040000317882 */ /* 0x000fe40000000000 */
[----:B------:R-:W1:Y:S01]  /*4620*/  LDC R177, c[0x0][0x370] ;  /* 0x0000dc00ffb17b82 */ /* 0x000e620000000800 */
[----:B------:R-:W-:Y:S01]  /*4630*/  ULEA UR49, UR37, UR49, 0x18 ;  /* 0x0000003125317291 */ /* 0x000fe2000f8ec0ff */
[----:B------:R-:W-:Y:S01]  /*4640*/  LOP3.LUT R5, R3, 0x180, RZ, 0xc0, !PT ;  /* 0x0000018003057812 */ /* 0x000fe200078ec0ff */
[----:B------:R-:W-:Y:S01]  /*4650*/  HFMA2 R195, -RZ, RZ, 0, 0 ;  /* 0x00000000ffc37431 */ /* 0x000fe200000001ff */
[----:B------:R-:W-:Y:S01]  /*4660*/  LOP3.LUT R79, R79, 0x600000, RZ, 0xc0, !PT ;  /* 0x006000004f4f7812 */ /* 0x000fe200078ec0ff */
[----:B------:R-:W-:Y:S01]  /*4670*/  UIADD3 UR4, UPT, UPT, UR49, 0x4200, URZ ;  /* 0x0000420031047890 */ /* 0x000fe2000fffe0ff */
[----:B------:R-:W-:Y:S01]  /*4680*/  LOP3.LUT R172, R5, 0x30, R172, 0xf8, !PT ;  /* 0x0000003005ac7812 */ /* 0x000fe200078ef8ac */
[----:B------:R-:W-:Y:S01]  /*4690*/  IMAD.MOV.U32 R76, RZ, RZ, RZ ;  /* 0x000000ffff4c7224 */ /* 0x000fe200078e00ff */
[----:B------:R-:W2:Y:S01]  /*46a0*/  LDC R74, c[0x0][0xb0c] ;  /* 0x0002c300ff4a7b82 */ /* 0x000ea20000000800 */
[----:B------:R-:W-:-:S02]  /*46b0*/  LOP3.LUT R189, R189, 0x4, RZ, 0xc0, !PT ;  /* 0x00000004bdbd7812 */ /* 0x000fc400078ec0ff */
[----:B------:R-:W-:Y:S02]  /*46c0*/  CS2R R182, SRZ ;  /* 0x0000000000b67805 */ /* 0x000fe4000001ff00 */
[----:B------:R-:W-:Y:S02]  /*46d0*/  LOP3.LUT R172, R172, 0x1e40, R3, 0xf8, !PT ;  /* 0x00001e40acac7812 */ /* 0x000fe400078ef803 */
[----:B------:R-:W-:Y:S02]  /*46e0*/  CS2R R180, SRZ ;  /* 0x0000000000b47805 */ /* 0x000fe4000001ff00 */
[----:B------:R-:W-:Y:S01]  /*46f0*/  IADD3 R188, PT, PT, -R189, 0x2, RZ ;  /* 0x00000002bdbc7810 */ /* 0x000fe20007ffe1ff */
[----:B------:R-:W-:Y:S01]  /*4700*/  IMAD.MOV R176, RZ, RZ, -R191 ;  /* 0x000000ffffb07224 */ /* 0x000fe200078e0abf */
[----:B------:R-:W-:Y:S01]  /*4710*/  MOV R192, UR4 ;  /* 0x0000000400c07c02 */ /* 0x000fe20008000f00 */
[----:B------:R-:W4:Y:S01]  /*4720*/  LDC R174, c[0x0][0xb20] ;  /* 0x0002c800ffae7b82 */ /* 0x000f220000000800 */
[----:B------:R-:W3:Y:S01]  /*4730*/  LDS R0, [UR49+0x130] ;  /* 0x00013031ff007984 */ /* 0x000ee20008000800 */
[----:B------:R-:W-:Y:S01]  /*4740*/  VIADD R190, R172, UR49 ;  /* 0x00000031acbe7c36 */ /* 0x000fe20008000000 */
[----:B------:R-:W1:Y:S01]  /*4750*/  LDCU.64 UR52, c[0x0][0x348] ;  /* 0x00006900ff3477ac */ /* 0x000e620008000a00 */
[----:B------:R-:W-:-:S02]  /*4760*/  IMAD.MOV R175, RZ, RZ, -R189 ;  /* 0x000000ffffaf7224 */ /* 0x000fc400078e0abd */
[----:B------:R-:W-:Y:S01]  /*4770*/  VIADD R190, R190, 0x200 ;  /* 0x00000200bebe7836 */ /* 0x000fe20000000000 */
[----:B------:R-:W1:Y:S01]  /*4780*/  LDCU.64 UR38, c[0x0][0x888] ;  /* 0x00011100ff2677ac */ /* 0x000e620008000a00 */
[----:B------:R-:W1:Y:S01]  /*4790*/  LDC R73, c[0x0][0xb30] ;  /* 0x0002cc00ff497b82 */ /* 0x000e620000000800 */
[----:B------:R-:W1:Y:S01]  /*47a0*/  LDCU.64 UR44, c[0x0][0x890] ;  /* 0x00011200ff2c77ac */ /* 0x000e620008000a00 */
[----:B------:R-:W-:-:S06]  /*47b0*/  UIADD3 UR48, UPT, UPT, UR49, 0x200, URZ ;  /* 0x0000020031307890 */ /* 0x000fcc000fffe0ff */
[----:B------:R-:W1:Y:S08]  /*47c0*/  LDC.64 R168, c[0x0][0xb10] ;  /* 0x0002c400ffa87b82 */ /* 0x000e700000000a00 */
[----:B------:R-:W1:Y:S08]  /*47d0*/  LDC.64 R70, c[0x0][0xb18] ;  /* 0x0002c600ff467b82 */ /* 0x000e700000000a00 */
[----:B------:R-:W1:Y:S08]  /*47e0*/  LDC.64 R68, c[0x0][0xb28] ;  /* 0x0002ca00ff447b82 */ /* 0x000e700000000a00 */
[----:B------:R-:W1:Y:S01]  /*47f0*/  LDC.64 R166, c[0x0][0x8b0] ;  /* 0x00022c00ffa67b82 */ /* 0x000e620000000a00 */
[----:B---3--:R-:W-:-:S07]  /*4800*/  IMAD.IADD R79, R0, 0x1, R79 ;  /* 0x00000001004f7824 */ /* 0x008fce00078e024f */
[----:B------:R-:W3:Y:S08]  /*4810*/  LDC.64 R164, c[0x0][0x8a8] ;  /* 0x00022a00ffa47b82 */ /* 0x000ef00000000a00 */
[----:B--2-4-:R-:W1:Y:S02]  /*4820*/  LDC R178, c[0x0][0x374] ;  /* 0x0000dd00ffb27b82 */ /* 0x014e640000000800 */
.L_x_106:
[C---:B------:R-:W-:Y:S02]  /*4830*/  LEA R0, R195.reuse, UR49, 0x3 ;  /* 0x00000031c3007c11 */ /* 0x040fe4000f8e18ff */
[----:B------:R-:W-:Y:S02]  /*4840*/  SHF.L.U32 R3, R182, 0x1f, RZ ;  /* 0x0000001fb6037819 */ /* 0x000fe400000006ff */
[----:B------:R-:W-:Y:S02]  /*4850*/  LEA R16, R195, UR49, 0x4 ;  /* 0x00000031c3107c11 */ /* 0x000fe4000f8e20ff */
[----:B------:R-:W2:Y:S02]  /*4860*/  SYNCS.PHASECHK.TRANS64.TRYWAIT P0, [R0+URZ+0x80], R3 ;  /* 0x00008003000075a7 */ /* 0x000ea400080011ff */
[----:B-12---:R-:W-:Y:S05]  /*4870*/  @!P0 BRA `(.L_x_80) ;  /* 0x00000040005c8947 */ /* 0x006fea0003800000 */
.L_x_144:
[----:B------:R-:W4:Y:S01]  /*4880*/  LDC.64 R12, c[0x0][0xb10] ;  /* 0x0002c400ff0c7b82 */ /* 0x000f220000000a00 */
[----:B------:R-:W3:Y:S01]  /*4890*/  LDS.128 R16, [R16+0x110] ;  /* 0x0001100010107984 */ /* 0x000ee20000000c00 */
[----:B-1----:R-:W-:Y:S01]  /*48a0*/  ISETP.NE.AND P1, PT, R73, 0x1, PT ;  /* 0x000000014900780c */ /* 0x002fe20003f25270 */
[----:B--2---:R-:W-:Y:S01]  /*48b0*/  VIADD R0, R0, 0x90 ;  /* 0x0000009000007836 */ /* 0x004fe20000000000 */
[----:B------:R-:W-:Y:S04]  /*48c0*/  ISETP.GE.AND P0, PT, R72, 0x1, PT ;  /* 0x000000014800780c */ /* 0x000fe80003f06270 */
[----:B------:R-:W1:Y:S01]  /*48d0*/  LDC.64 R10, c[0x0][0xb18] ;  /* 0x0002c600ff0a7b82 */ /* 0x000e620000000a00 */
[----:B------:R-:W-:Y:S01]  /*48e0*/  PRMT R0, RZ, 0x654, R0 ;  /* 0x00000654ff007816 */ /* 0x000fe20000000000 */
[----:B------:R-:W-:Y:S01]  /*48f0*/  @!PT LDS RZ, [RZ] ;  /* 0x00000000fffff984 */ /* 0x000fe20000000800 */
[----:B------:R-:W-:Y:S01]  /*4900*/  @!PT LDS RZ, [RZ] ;  /* 0x00000000fffff984 */ /* 0x000fe20000000800 */
[----:B------:R-:W-:Y:S01]  /*4910*/  @!PT LDS RZ, [RZ] ;  /* 0x00000000fffff984 */ /* 0x000fe20000000800 */
[----:B------:R-:W-:Y:S01]  /*4920*/  @!PT LDS RZ, [RZ] ;  /* 0x00000000fffff984 */ /* 0x000fe20000000800 */
[----:B------:R2:W-:Y:S06]  /*4930*/  MEMBAR.ALL.CTA ;  /* 0x0000000000007992 */ /* 0x0005ec0000008000 */
[----:B--2---:R-:W2:Y:S01]  /*4940*/  FENCE.VIEW.ASYNC.S ;  /* 0x00000000000073c6 */ /* 0x004ea20000000000 */
[----:B------:R-:W1:Y:S08]  /*4950*/  @!P1 LDC R14, c[0x0][0xb20] ;  /* 0x0002c800ff0e9b82 */ /* 0x000e700000000800 */
[----:B------:R-:W1:Y:S01]  /*4960*/  @!P1 LDC R9, c[0x0][0xb0c] ;  /* 0x0002c300ff099b82 */ /* 0x000e620000000800 */
[----:B--2---:R2:W-:Y:S01]  /*4970*/  SYNCS.ARRIVE.TRANS64.RED.A1T0 RZ, [R0+URZ], RZ ;  /* 0x000000ff00ff79a7 */ /* 0x0045e200081004ff */
[----:B---3--:R-:W-:Y:S04]  /*4980*/  LOP3.LUT P4, RZ, R18, 0x1, RZ, 0xc0, !PT ;  /* 0x0000000112ff7812 */ /* 0x008fe8000788c0ff */
[----:B------:R-:W-:Y:S09]  /*4990*/  P2R R194, PR, RZ, 0x10 ;  /* 0x00000010ffc27803 */ /* 0x000ff20000000000 */
[----:B------:R-:W-:Y:S02]  /*49a0*/  @P4 MOV R77, R16 ;  /* 0x00000010004d4202 */ /* 0x000fe40000000f00 */
[----:B------:R-:W-:Y:S01]  /*49b0*/  @P4 LOP3.LUT R75, R17, 0xffff, RZ, 0xc0, !PT ;  /* 0x0000ffff114b4812 */ /* 0x000fe200078ec0ff */
[----:B--2-4-:R-:W-:Y:S06]  /*49c0*/  @!P0 BRA `(.L_x_81) ;  /* 0x0000000000a48947 */ /* 0x014fec0003800000 */
[----:B------:R-:W-:Y:S01]  /*49d0*/  IMAD.HI.U32 R23, R178, R71, RZ ;  /* 0x00000047b2177227 */ /* 0x000fe200078e00ff */
[----:B------:R-:W-:Y:S02]  /*49e0*/  ISETP.NE.AND P0, PT, R70, 0x1, PT ;  /* 0x000000014600780c */ /* 0x000fe40003f05270 */
[----:B------:R-:W-:Y:S01]  /*49f0*/  ISETP.NE.AND P2, PT, R72, 0x1, PT ;  /* 0x000000014800780c */ /* 0x000fe20003f45270 */
[----:B------:R-:W-:Y:S01]  /*4a00*/  IMAD.HI.U32 R22, R177, R168, RZ ;  /* 0x000000a8b1167227 */ /* 0x000fe200078e00ff */
[----:B------:R-:W-:Y:S02]  /*4a10*/  SHF.R.U32.HI R23, RZ, R174, R23 ;  /* 0x000000aeff177219 */ /* 0x000fe40000011617 */
[----:B------:R-:W-:Y:S01]  /*4a20*/  ISETP.NE.AND P3, PT, R74, 0x1, PT ;  /* 0x000000014a00780c */ /* 0x000fe20003f65270 */
[----:B------:R-:W-:Y:S01]  /*4a30*/  IMAD.HI.U32 R26, R77, R168, RZ ;  /* 0x000000a84d1a7227 */ /* 0x000fe200078e00ff */
[----:B------:R-:W-:Y:S02]  /*4a40*/  SHF.R.U32.HI R22, RZ, R169, R22 ;  /* 0x000000a9ff167219 */ /* 0x000fe40000011616 */
[----:B------:R-:W-:Y:S01]  /*4a50*/  SEL R3, R178, R23, !P0 ;  /* 0x00000017b2037207 */ /* 0x000fe20004000000 */
[----:B------:R-:W-:Y:S01]  /*4a60*/  IMAD.HI.U32 R23, R75, R71, RZ ;  /* 0x000000474b177227 */ /* 0x000fe200078e00ff */
[----:B------:R-:W-:Y:S02]  /*4a70*/  SEL R7, R177, R22, !P3 ;  /* 0x00000016b1077207 */ /* 0x000fe40005800000 */
[----:B------:R-:W-:Y:S01]  /*4a80*/  SHF.R.U32.HI R26, RZ, R169, R26 ;  /* 0x000000a9ff1a7219 */ /* 0x000fe2000001161a */
[-C--:B------:R-:W-:Y:S04]  /*4a90*/  IMAD.HI.U32 R22, R3, R68.reuse, RZ ;  /* 0x0000004403167227 */ /* 0x080fe800078e00ff */
[----:B------:R-:W-:Y:S01]  /*4aa0*/  IMAD.HI.U32 R24, R7, R68, RZ ;  /* 0x0000004407187227 */ /* 0x000fe200078e00ff */
[-C--:B------:R-:W-:Y:S02]  /*4ab0*/  @P2 SHF.R.U32.HI R3, RZ, R69.reuse, R22 ;  /* 0x00000045ff032219 */ /* 0x080fe40000011616 */
[----:B------:R-:W-:Y:S02]  /*4ac0*/  SHF.R.U32.HI R22, RZ, R174, R23 ;  /* 0x000000aeff167219 */ /* 0x000fe40000011617 */
[----:B------:R-:W-:Y:S01]  /*4ad0*/  @P2 SHF.R.U32.HI R7, RZ, R69, R24 ;  /* 0x00000045ff072219 */ /* 0x000fe20000011618 */
[C---:B------:R-:W-:Y:S01]  /*4ae0*/  IMAD R2, R72.reuse, R3, RZ ;  /* 0x0000000348027224 */ /* 0x040fe200078e02ff */
[----:B------:R-:W-:Y:S02]  /*4af0*/  SEL R5, R75, R22, !P0 ;  /* 0x000000164b057207 */ /* 0x000fe40004000000 */
[----:B------:R-:W-:Y:S01]  /*4b00*/  SEL R3, R77, R26, !P3 ;  /* 0x0000001a4d037207 */ /* 0x000fe20005800000 */
[----:B------:R-:W-:Y:S01]  /*4b10*/  IMAD R4, R72, R7, RZ ;  /* 0x0000000748047224 */ /* 0x000fe200078e02ff */
[C---:B------:R-:W-:Y:S01]  /*4b20*/  ISETP.GE.AND P0, PT, R5.reuse, R2, PT ;  /* 0x000000020500720c */ /* 0x040fe20003f06270 */
[----:B------:R-:W-:Y:S03]  /*4b30*/  IMAD.HI.U32 R6, R5, R68, RZ ;  /* 0x0000004405067227 */ /* 0x000fe600078e00ff */
[----:B------:R-:W-:Y:S01]  /*4b40*/  ISETP.GE.OR P0, PT, R3, R4, P0 ;  /* 0x000000040300720c */ /* 0x000fe20000706670 */
[----:B------:R-:W-:Y:S01]  /*4b50*/  IMAD.MOV R4, RZ, RZ, -R3 ;  /* 0x000000ffff047224 */ /* 0x000fe200078e0a03 */
[-C--:B------:R-:W-:Y:S03]  /*4b60*/  SHF.R.U32.HI R6, RZ, R69.reuse, R6 ;  /* 0x00000045ff067219 */ /* 0x080fe60000011606 */
[----:B------:R-:W-:Y:S01]  /*4b70*/  IMAD R77, R74, R4, R77 ;  /* 0x000000044a4d7224 */ /* 0x000fe200078e024d */
[----:B------:R-:W-:Y:S05]  /*4b80*/  SEL R15, R5, R6, !P2 ;  /* 0x00000006050f7207 */ /* 0x000fea0005000000 */
[----:B------:R-:W-:Y:S02]  /*4b90*/  IMAD.MOV R6, RZ, RZ, -R15 ;  /* 0x000000ffff067224 */ /* 0x000fe400078e0a0f */
[C---:B------:R-:W-:Y:S04]  /*4ba0*/  @!P0 IMAD.HI.U32 R2, R3.reuse, R68, RZ ;  /* 0x0000004403028227 */ /* 0x040fe800078e00ff */
[----:B------:R-:W-:Y:S01]  /*4bb0*/  IMAD R6, R72, R6, R5 ;  /* 0x0000000648067224 */ /* 0x000fe200078e0205 */
[----:B------:R-:W-:Y:S04]  /*4bc0*/  @!P0 SHF.R.U32.HI R2, RZ, R69, R2 ;  /* 0x00000045ff028219 */ /* 0x000fe80000011602 */
[----:B------:R-:W-:Y:S02]  /*4bd0*/  @!P0 SEL R0, R3, R2, !P2 ;  /* 0x0000000203008207 */ /* 0x000fe40005000000 */
[----:B------:R-:W-:Y:S02]  /*4be0*/  IADD3 R2, PT, PT, -R5, RZ, RZ ;  /* 0x000000ff05027210 */ /* 0x000fe40007ffe1ff */
[----:B------:R-:W-:Y:S01]  /*4bf0*/  @!P0 IADD3 R8, PT, PT, R15, -R0, RZ ;  /* 0x800000000f088210 */ /* 0x000fe20007ffe0ff */
[----:B------:R-:W-:Y:S02]  /*4c00*/  @!P0 IMAD R0, R7, R6, R0 ;  /* 0x0000000607008224 */ /* 0x000fe400078e0200 */
[----:B------:R-:W-:Y:S02]  /*4c10*/  IMAD R75, R70, R2, R75 ;  /* 0x00000002464b7224 */ /* 0x000fe400078e024b */
[----:B------:R-:W-:Y:S02]  /*4c20*/  @!P0 IMAD R5, R8, R72, R3 ;  /* 0x0000004808058224 */ /* 0x000fe400078e0203 */
[----:B------:R-:W-:Y:S04]  /*4c30*/  @!P0 IMAD.MOV.U32 R3, RZ, RZ, R0 ;  /* 0x000000ffff038224 */ /* 0x000fe800078e0000 */
[----:B------:R-:W-:Y:S02]  /*4c40*/  IMAD R77, R3, R74, R77 ;  /* 0x0000004a034d7224 */ /* 0x000fe400078e024d */
[----:B------:R-:W-:Y:S07]  /*4c50*/  IMAD R75, R5, R70, R75 ;  /* 0x00000046054b7224 */ /* 0x000fee00078e024b */
.L_x_81:
[----:B-1----:R-:W-:Y:S01]  /*4c60*/  @!P1 ISETP.NE.AND P0, PT, R10, 0x1, PT ;  /* 0x000000010a00980c */ /* 0x002fe20003f05270 */
[----:B------:R-:W-:Y:S01]  /*4c70*/  @!P1 IMAD.HI.U32 R0, R77, R12, RZ ;  /* 0x0000000c4d009227 */ /* 0x000fe200078e00ff */
[----:B------:R-:W-:Y:S01]  /*4c80*/  @!P1 ISETP.NE.AND P2, PT, R9, 0x1, PT ;  /* 0x000000010900980c */ /* 0x000fe20003f45270 */
[----:B------:R-:W-:Y:S01]  /*4c90*/  ULOP3.LUT UP0, URZ, UR48, 0x1b0, URZ, 0xc0, !UPT ;  /* 0x000001b030ff7892 */ /* 0x000fe2000f80c0ff */
[----:B------:R-:W-:Y:S01]  /*4ca0*/  R2UR UR42, R21 ;  /* 0x00000000152a72ca */ /* 0x000fe200000e0000 */
[----:B------:R-:W-:Y:S01]  /*4cb0*/  @!P1 IMAD.HI.U32 R3, R75, R11, RZ ;  /* 0x0000000b4b039227 */ /* 0x000fe200078e00ff */
[----:B------:R-:W-:Y:S02]  /*4cc0*/  @!P1 SHF.R.U32.HI R0, RZ, R13, R0 ;  /* 0x0000000dff009219 */ /* 0x000fe40000011600 */
[----:B------:R-:W-:Y:S01]  /*4cd0*/  R2UR UR41, R20 ;  /* 0x00000000142972ca */ /* 0x000fe200000e0000 */
[----:B------:R-:W-:Y:S01]  /*4ce0*/  VIADD R195, R195, 0x1 ;  /* 0x00000001c3c37836 */ /* 0x000fe20000000000 */
[----:B------:R-:W-:Y:S02]  /*4cf0*/  @!P1 SHF.R.U32.HI R2, RZ, R14, R3 ;  /* 0x0000000eff029219 */ /* 0x000fe40000011603 */
[----:B------:R-:W-:Y:S02]  /*4d00*/  @!P1 SEL R3, R77, R0, !P2 ;  /* 0x000000004d039207 */ /* 0x000fe40005000000 */
[----:B------:R-:W-:Y:S02]  /*4d10*/  @!P1 SEL R2, R75, R2, !P0 ;  /* 0x000000024b029207 */ /* 0x000fe40004000000 */
[----:B------:R-:W-:Y:S01]  /*4d20*/  @P4 SHF.R.U32.HI R179, RZ, 0x10, R17 ;  /* 0x00000010ffb34819 */ /* 0x000fe20000011611 */
[----:B------:R-:W-:Y:S02]  /*4d30*/  USHF.L.U32 UR42, UR42, 0x7, URZ ;  /* 0x000000072a2a7899 */ /* 0x000fe400080006ff */
[----:B------:R-:W-:Y:S02]  /*4d40*/  @!P1 IMAD.IADD R0, R2, 0x1, -R3 ;  /* 0x0000000102009824 */ /* 0x000fe400078e0a03 */
[----:B------:R-:W-:Y:S01]  /*4d50*/  @!P1 IMAD.IADD R2, R3, 0x1, -R2 ;  /* 0x0000000103029824 */ /* 0x000fe200078e0a02 */
[----:B------:R-:W-:Y:S01]  /*4d60*/  USHF.L.U32 UR41, UR41, 0x7, URZ ;  /* 0x0000000729297899 */ /* 0x000fe200080006ff */
[----:B------:R-:W-:Y:S02]  /*4d70*/  @!P1 IMAD R77, R0, R9, R77 ;  /* 0x00000009004d9224 */ /* 0x000fe400078e024d */
[----:B------:R-:W-:Y:S01]  /*4d80*/  @!P1 IMAD R75, R2, R10, R75 ;  /* 0x0000000a024b9224 */ /* 0x000fe200078e024b */
[----:B------:R-:W-:Y:S08]  /*4d90*/  BRA.U !UP0, `(.L_x_82) ;  /* 0x0000000108407547 */ /* 0x000ff0000b800000 */
[----:B------:R-:W1:Y:S01]  /*4da0*/  LDCU.64 UR8, c[0x4][0x80] ;  /* 0x01001000ff0877ac */ /* 0x000e620008000a00 */
[----:B------:R-:W-:Y:S01]  /*4db0*/  MOV R3, 0x0 ;  /* 0x0000000000037802 */ /* 0x000fe20000000f00 */
[----:B------:R-:W-:Y:S02]  /*4dc0*/  HFMA2 R12, -RZ, RZ, 0, 5.9604644775390625e-08 ;  /* 0x00000001ff0c7431 */ /* 0x000fe400000001ff */
[----:B------:R-:W-:Y:S02]  /*4dd0*/  IMAD.MOV.U32 R8, RZ, RZ, 0x70 ;  /* 0x00000070ff087424 */ /* 0x000fe400078e00ff */
[----:B------:R-:W-:Y:S01]  /*4de0*/  IMAD.MOV.U32 R13, RZ, RZ, RZ ;  /* 0x000000ffff0d7224 */ /* 0x000fe200078e00ff */
[----:B------:R-:W2:Y:S01]  /*4df0*/  LDCU.64 UR6, c[0x4][0x88] ;  /* 0x01001100ff0677ac */ /* 0x000ea20008000a00 */
[----:B------:R-:W3:Y:S01]  /*4e00*/  LDC.64 R2, c[0x4][R3] ;  /* 0x0100000003027b82 */ /* 0x000ee20000000a00 */
[----:B------:R-:W4:Y:S01]  /*4e10*/  LDCU.64 UR4, c[0x4][0x8] ;  /* 0x01000100ff0477ac */ /* 0x000f220008000a00 */
[----:B-1----:R-:W-:Y:S01]  /*4e20*/  MOV R5, UR9 ;  /* 0x0000000900057c02 */ /* 0x002fe20008000f00 */
[----:B------:R-:W-:Y:S01]  /*4e30*/  IMAD.U32 R4, RZ, RZ, UR8 ;  /* 0x00000008ff047e24 */ /* 0x000fe2000f8e00ff */
[----:B--2---:R-:W-:Y:S01]  /*4e40*/  MOV R7, UR7 ;  /* 0x0000000700077c02 */ /* 0x004fe20008000f00 */
[----:B------:R-:W-:Y:S01]  /*4e50*/  IMAD.U32 R6, RZ, RZ, UR6 ;  /* 0x00000006ff067e24 */ /* 0x000fe2000f8e00ff */
[----:B----4-:R-:W-:Y:S01]  /*4e60*/  MOV R11, UR5 ;  /* 0x00000005000b7c02 */ /* 0x010fe20008000f00 */
[----:B------:R-:W-:Y:S02]  /*4e70*/  IMAD.U32 R10, RZ, RZ, UR4 ;  /* 0x00000004ff0a7e24 */ /* 0x000fe4000f8e00ff */
[----:B------:R-:W-:Y:S07]  /*4e80*/  LEPC R20, `(.L_x_82) ;  /* 0x000000001014794e */ /* 0x000fee0000000000 */
[----:B---3-5:R-:W-:Y:S05]  /*4e90*/  CALL.ABS.NOINC R2 ;  /* 0x0000000002007343 */ /* 0x028fea0003c00000 */
.L_x_82:
[----:B------:R-:W-:Y:S01]  /*4ea0*/  LOP3.LUT P0, RZ, R192, 0x1b0, RZ, 0xc0, !PT ;  /* 0x000001b0c0ff7812 */ /* 0x000fe2000780c0ff */
[----:B------:R-:W-:Y:S11]  /*4eb0*/  BSSY.RECONVERGENT B6, `(.L_x_83) ;  /* 0x0000013000067945 */ /* 0x000ff60003800200 */
[----:B------:R-:W-:Y:S01]  /*4ec0*/  @!UPT UIADD3 URZ, UPT, UPT, URZ, URZ, URZ ;  /* 0x000000fffffff290 */ /* 0x000fe2000fffe0ff */
[----:B------:R-:W-:Y:S05]  /*4ed0*/  @!P0 BRA `(.L_x_84) ;  /* 0x0000000000408947 */ /* 0x000fea0003800000 */
        /* <DEDUP_REMOVED lines=16> */
.L_x_84:
[----:B------:R-:W-:Y:S05]  /*4fe0*/  BSYNC.RECONVERGENT B6 ;  /* 0x0000000000067941 */ /* 0x000fea0003800200 */
.L_x_83:
[----:B------:R-:W-:Y:S01]  /*4ff0*/  ISETP.NE.U32.AND P4, PT, R166, RZ, PT ;  /* 0x000000ffa600720c */ /* 0x000fe20003f85070 */
[----:B------:R-:W-:Y:S01]  /*5000*/  UISETP.NE.AND UP2, UPT, UR50, URZ, UPT ;  /* 0x000000ff3200728c */ /* 0x000fe2000bf45270 */
[----:B------:R-:W-:Y:S01]  /*5010*/  ISETP.NE.U32.AND P2, PT, RZ, UR38, PT ;  /* 0x00000026ff007c0c */ /* 0x000fe2000bf45070 */
[----:B------:R-:W-:Y:S01]  /*5020*/  UISETP.NE.U32.AND UP1, UPT, UR44, URZ, UPT ;  /* 0x000000ff2c00728c */ /* 0x000fe2000bf25070 */
[----:B------:R-:W-:Y:S01]  /*5030*/  ISETP.NE.AND.EX P4, PT, R167, RZ, PT, P4 ;  /* 0x000000ffa700720c */ /* 0x000fe20003f85340 */
[----:B------:R-:W-:Y:S01]  /*5040*/  UPLOP3.LUT UP0, UPT, UPT, UPT, UPT, 0x40, 0x4 ;  /* 0x000000000004789c */ /* 0x000fe20003f0e870 */
[----:B------:R-:W-:Y:S01]  /*5050*/  ISETP.NE.AND.EX P2, PT, RZ, UR39, PT, P2 ;  /* 0x00000027ff007c0c */ /* 0x000fe2000bf45320 */
[----:B------:R-:W-:Y:S01]  /*5060*/  UISETP.NE.AND.EX UP1, UPT, UR45, URZ, UPT, UP1 ;  /* 0x000000ff2d00728c */ /* 0x000fe2000bf25310 */
[----:B------:R-:W-:Y:S04]  /*5070*/  PLOP3.LUT P1, PT, PT, PT, UP2, 0x80, 0x8 ;  /* 0x000000000008781c */ /* 0x000fe80003f2f028 */
[----:B------:R-:W-:Y:S06]  /*5080*/  @UP2 UPLOP3.LUT UP0, UPT, UPT, UPT, UP1, 0x80, 0x8 ;  /* 0x000000000008289c */ /* 0x000fec0003f0f010 */
[----:B------:R-:W-:Y:S01]  /*5090*/  PLOP3.LUT P0, PT, PT, PT, UP0, 0x80, 0x8 ;  /* 0x000000000008781c */ /* 0x000fe20003f0f008 */
[----:B------:R-:W-:Y:S01]  /*50a0*/  @!UPT UIADD3 URZ, UPT, UPT, URZ, URZ, URZ ;  /* 0x000000fffffff290 */ /* 0x000fe2000fffe0ff */
[----:B------:R-:W-:Y:S11]  /*50b0*/  BRA.U !UP1, `(.L_x_85) ;  /* 0x0000000109387547 */ /* 0x000ff6000b800000 */
[----:B------:R-:W-:Y:S01]  /*50c0*/  UISETP.NE.U32.AND UP0, UPT, UR38, URZ, UPT ;  /* 0x000000ff2600728c */ /* 0x000fe2000bf05070 */
[----:B------:R-:W-:Y:S02]  /*50d0*/  HFMA2 R0, -RZ, RZ, 0, 5.9604644775390625e-08 ;  /* 0x00000001ff007431 */ /* 0x000fe400000001ff */
[----:B------:R-:W-:Y:S01]  /*50e0*/  IMAD.MOV.U32 R171, RZ, RZ, 0x1 ;  /* 0x00000001ffab7424 */ /* 0x000fe200078e00ff */
[----:B------:R-:W-:Y:S06]  /*50f0*/  UISETP.NE.AND.EX UP0, UPT, UR39, URZ, UPT, UP0 ;  /* 0x000000ff2700728c */ /* 0x000fec000bf05300 */
[----:B------:R-:W-:Y:S05]  /*5100*/  PLOP3.LUT P3, PT, PT, PT, UP0, 0x80, 0x8 ;  /* 0x000000000008781c */ /* 0x000fea0003f6f008 */
[----:B------:R-:W1:Y:S01]  /*5110*/  @UP0 LDCU.64 UR6, c[0x0][0x888] ;  /* 0x00011100ff0607ac */ /* 0x000e620008000a00 */
[----:B------:R-:W-:Y:S07]  /*5120*/  @UP0 UIMAD UR4, UR36, UR44, URZ ;  /* 0x0000002c240402a4 */ /* 0x000fee000f8e02ff */
[----:B------:R-:W-:Y:S01]  /*5130*/  @!P3 PRMT R171, R0, 0x7610, R171 ;  /* 0x0000761000abb816 */ /* 0x000fe200000000ab */
[----:B-1----:R-:W-:Y:S03]  /*5140*/  @UP0 UIMAD.WIDE UR6, UR4, 0x4, UR6 ;  /* 0x00000004040608a5 */ /* 0x002fe6000f8e0206 */
[----:B------:R-:W1:Y:S03]  /*5150*/  @!UP0 LDCU UR4, c[0x0][0x880] ;  /* 0x00011000ff0487ac */ /* 0x000e660008000800 */
[----:B------:R-:W-:Y:S01]  /*5160*/  IMAD.U32 R2, RZ, RZ, UR6 ;  /* 0x00000006ff027e24 */ /* 0x000fe2000f8e00ff */
[----:B------:R-:W-:Y:S05]  /*5170*/  MOV R3, UR7 ;  /* 0x0000000700037c02 */ /* 0x000fea0008000f00 */
[----:B-----5:R2:W5:Y:S02]  /*5180*/  @P3 LDG.E R81, desc[UR46][R2.64] ;  /* 0x0000002e02513981 */ /* 0x020564000c1e1900 */
[----:B-12---:R-:W-:Y:S02]  /*5190*/  @!P3 IMAD.U32 R81, RZ, RZ, UR4 ;  /* 0x00000004ff51be24 */ /* 0x006fe4000f8e00ff */
.L_x_85:
[----:B------:R-:W-:Y:S05]  /*51a0*/  @!P4 BRA `(.L_x_86) ;  /* 0x000000000020c947 */ /* 0x000fea0003800000 */
[----:B------:R-:W-:Y:S04]  /*51b0*/  ISETP.NE.U32.AND P3, PT, R164, RZ, PT ;  /* 0x000000ffa400720c */ /* 0x000fe80003f65070 */
[----:B------:R-:W-:Y:S11]  /*51c0*/  ISETP.NE.AND.EX P3, PT, R165, RZ, PT, P3 ;  /* 0x000000ffa500720c */ /* 0x000ff60003f65330 */
[----:B------:R-:W-:Y:S02]  /*51d0*/  @!UPT UIADD3 URZ, UPT, UPT, URZ, URZ, URZ ;  /* 0x000000fffffff290 */ /* 0x000fe4000fffe0ff */
[----:B------:R-:W1:Y:S01]  /*51e0*/  @P3 LDC.64 R2, c[0x0][0x8a8] ;  /* 0x00022a00ff023b82 */ /* 0x000e620000000a00 */
[----:B------:R-:W-:Y:S04]  /*51f0*/  @P3 IMAD R0, R166, UR36, RZ ;  /* 0x00000024a6003c24 */ /* 0x000fe8000f8e02ff */
[----:B-1----:R-:W-:Y:S05]  /*5200*/  @P3 IMAD.WIDE R2, R0, 0x4, R2 ;  /* 0x0000000400023825 */ /* 0x002fea00078e0202 */
[----:B-----5:R1:W5:Y:S02]  /*5210*/  @P3 LDG.E R78, desc[UR46][R2.64] ;  /* 0x0000002e024e3981 */ /* 0x020364000c1e1900 */
[----:B-1----:R-:W2:Y:S02]  /*5220*/  @!P3 LDC R78, c[0x0][0x8a0] ;  /* 0x00022800ff4ebb82 */ /* 0x002ea40000000800 */
.L_x_86:
[----:B-----5:R-:W-:Y:S01]  /*5230*/  FSETP.NEU.AND P4, PT, R81, RZ, PT ;  /* 0x000000ff5100720b */ /* 0x020fe20003f8d000 */
[----:B------:R-:W-:Y:S01]  /*5240*/  BSSY B1, `(.L_x_87) ;  /* 0x0000047000017945 */ /* 0x000fe20003800000 */
[----:B------:R-:W-:Y:S01]  /*5250*/  SEL R5, RZ, 0xffffffff, P2 ;  /* 0xffffffffff057807 */ /* 0x000fe20001000000 */
[----:B------:R-:W-:Y:S01]  /*5260*/  IMAD.MOV.U32 R208, RZ, RZ, 0x1 ;  /* 0x00000001ffd07424 */ /* 0x000fe200078e00ff */
[----:B------:R-:W-:Y:S01]  /*5270*/  LOP3.LUT P3, RZ, R171, 0xff, RZ, 0xc0, !PT ;  /* 0x000000ffabff7812 */ /* 0x000fe2000786c0ff */
[C---:B------:R-:W-:Y:S01]  /*5280*/  IMAD R80, R76.reuse, 0x80, R79 ;  /* 0x000000804c507824 */ /* 0x040fe200078e024f */
[----:B------:R-:W-:Y:S02]  /*5290*/  @P1 SEL R0, RZ, 0xffffffff, P4 ;  /* 0xffffffffff001807 */ /* 0x000fe40002000000 */
[----:B------:R-:W-:Y:S02]  /*52a0*/  CS2R R162, SRZ ;  /* 0x0000000000a27805 */ /* 0x000fe4000001ff00 */
[----:B------:R-:W-:Y:S02]  /*52b0*/  LEA R3, R181, UR49, 0x3 ;  /* 0x00000031b5037c11 */ /* 0x000fe4000f8e18ff */
[----:B------:R-:W-:Y:S02]  /*52c0*/  CS2R R160, SRZ ;  /* 0x0000000000a07805 */ /* 0x000fe4000001ff00 */
[----:B------:R-:W-:Y:S02]  /*52d0*/  @P0 SEL R0, R5, R0, !P3 ;  /* 0x0000000005000207 */ /* 0x000fe40005800000 */
[----:B------:R-:W-:Y:S02]  /*52e0*/  CS2R R158, SRZ ;  /* 0x00000000009e7805 */ /* 0x000fe4000001ff00 */
[----:B------:R-:W-:Y:S02]  /*52f0*/  LEA R207, R76, UR49, 0x3 ;  /* 0x000000314ccf7c11 */ /* 0x000fe4000f8e18ff */
[----:B------:R-:W-:Y:S02]  /*5300*/  CS2R R156, SRZ ;  /* 0x00000000009c7805 */ /* 0x000fe4000001ff00 */
[----:B------:R-:W-:Y:S02]  /*5310*/  @P1 LOP3.LUT R0, R0, 0x1, RZ, 0xc0, !PT ;  /* 0x0000000100001812 */ /* 0x000fe400078ec0ff */
[----:B------:R-:W-:Y:S02]  /*5320*/  CS2R R154, SRZ ;  /* 0x00000000009a7805 */ /* 0x000fe4000001ff00 */
[----:B------:R-:W-:Y:S02]  /*5330*/  SHF.L.U32 R2, R183, 0x1f, RZ ;  /* 0x0000001fb7027819 */ /* 0x000fe400000006ff */
[----:B------:R-:W-:Y:S02]  /*5340*/  CS2R R152, SRZ ;  /* 0x0000000000987805 */ /* 0x000fe4000001ff00 */
[----:B------:R-:W-:Y:S02]  /*5350*/  ISETP.NE.U32.OR P6, PT, R0, 0x1, !P1 ;  /* 0x000000010000780c */ /* 0x000fe40004fc5470 */
[----:B------:R-:W-:Y:S02]  /*5360*/  CS2R R150, SRZ ;  /* 0x0000000000967805 */ /* 0x000fe4000001ff00 */
[----:B------:R-:W-:Y:S02]  /*5370*/  PLOP3.LUT P2, PT, PT, PT, UP1, 0x80, 0x8 ;  /* 0x000000000008781c */ /* 0x000fe40003f4f018 */
[----:B------:R-:W-:Y:S02]  /*5380*/  CS2R R148, SRZ ;  /* 0x0000000000947805 */ /* 0x000fe4000001ff00 */
[----:B------:R-:W-:Y:S02]  /*5390*/  SEL R0, RZ, 0xffffffff, P4 ;  /* 0xffffffffff007807 */ /* 0x000fe40002000000 */
[----:B------:R-:W-:Y:S03]  /*53a0*/  P2R R184, PR, RZ, 0x40 ;  /* 0x00000040ffb87803 */ /* 0x000fe60000000000 */
[----:B------:R-:W-:Y:S04]  /*53b0*/  @P6 SHF.L.U32 R4, R180, 0x1f, RZ ;  /* 0x0000001fb4046819 */ /* 0x000fe800000006ff */
[----:B------:R-:W-:Y:S01]  /*53c0*/  @P2 SEL R0, R5, R0, !P3 ;  /* 0x0000000005002207 */ /* 0x000fe20005800000 */
[----:B------:R-:W1:Y:S03]  /*53d0*/  @P6 SYNCS.PHASECHK.TRANS64.TRYWAIT P1, [R3+URZ+0x50], R4 ;  /* 0x00005004030065a7 */ /* 0x000e6600080211ff */
[----:B------:R-:W-:Y:S04]  /*53e0*/  LOP3.LUT R0, R0, 0x1, RZ, 0xc0, !PT ;  /* 0x0000000100007812 */ /* 0x000fe800078ec0ff */
[----:B------:R-:W-:Y:S04]  /*53f0*/  ISETP.NE.U32.AND P5, PT, R0, 0x1, PT ;  /* 0x000000010000780c */ /* 0x000fe80003fa5070 */
[----:B------:R-:W-:Y:S01]  /*5400*/  P2R R209, PR, RZ, 0x20 ;  /* 0x00000020ffd17803 */ /* 0x000fe20000000000 */
[----:B------:R3:W4:Y:S01]  /*5410*/  SYNCS.PHASECHK.TRANS64.TRYWAIT P0, [R207+URZ+0xa0], R2 ;  /* 0x0000a002cf0075a7 */ /* 0x00072200080011ff */
[----:B-1----:R-:W-:Y:S01]  /*5420*/  @P6 SEL R208, RZ, 0x1, !P1 ;  /* 0x00000001ffd06807 */ /* 0x002fe20004800000 */
[----:B---3--:R-:W-:Y:S06]  /*5430*/  @!P6 BRA `(.L_x_88) ;  /* 0x00000000009ce947 */ /* 0x008fec0003800000 */
[----:B------:R-:W-:Y:S01]  /*5440*/  @P5 IMAD R6, R181, 0x2000, R190 ;  /* 0x00002000b5065824 */ /* 0x000fe200078e02be */
[----:B------:R-:W-:Y:S01]  /*5450*/  ISETP.NE.AND P1, PT, R208, RZ, PT ;  /* 0x000000ffd000720c */ /* 0x000fe20003f25270 */
[----:B------:R-:W-:Y:S01]  /*5460*/  BSSY B0, `(.L_x_89) ;  /* 0x0000010000007945 */ /* 0x000fe20003800000 */
[----:B------:R-:W-:Y:S01]  /*5470*/  CS2R R150, SRZ ;  /* 0x0000000000967805 */ /* 0x000fe2000001ff00 */
[--C-:B------:R-:W-:Y:S01]  /*5480*/  @P5 IMAD R7, R191, -0x10, R6.reuse ;  /* 0xfffffff0bf075824 */ /* 0x100fe200078e0206 */
[----:B------:R-:W-:Y:S01]  /*5490*/  CS2R R148, SRZ ;  /* 0x0000000000947805 */ /* 0x000fe2000001ff00 */
[----:B------:R-:W-:Y:S01]  /*54a0*/  @P5 IMAD R5, R189, -0x10, R6 ;  /* 0xfffffff0bd055824 */ /* 0x000fe200078e0206 */
[----:B------:R-:W-:Y:S01]  /*54b0*/  CS2R R158, SRZ ;  /* 0x00000000009e7805 */ /* 0x000fe2000001ff00 */
[----:B------:R-:W-:Y:S01]  /*54c0*/  @P5 IMAD R4, R188, 0x10, R7 ;  /* 0x00000010bc045824 */ /* 0x000fe200078e0207 */
[----:B------:R-:W-:Y:S02]  /*54d0*/  CS2R R156, SRZ ;  /* 0x00000000009c7805 */ /* 0x000fe4000001ff00 */
[----:B------:R-:W-:Y:S02]  /*54e0*/  CS2R R154, SRZ ;  /* 0x00000000009a7805 */ /* 0x000fe4000001ff00 */
[----:B------:R-:W-:Y:S02]  /*54f0*/  CS2R R152, SRZ ;  /* 0x0000000000987805 */ /* 0x000fe4000001ff00 */
[----:B------:R-:W-:Y:S02]  /*5500*/  CS2R R162, SRZ ;  /* 0x0000000000a27805 */ /* 0x000fe4000001ff00 */
[----:B------:R-:W-:Y:S01]  /*5510*/  CS2R R160, SRZ ;  /* 0x0000000000a07805 */ /* 0x000fe2000001ff00 */
[----:B------:R-:W-:Y:S06]  /*5520*/  @P1 BRA `(.L_x_90) ;  /* 0x00000000000c1947 */ /* 0x000fec0003800000 */
[----:B------:R-:W-:Y:S04]  /*5530*/  SHF.L.U32 R0, R180, 0x1f, RZ ;  /* 0x0000001fb4007819 */ /* 0x000fe800000006ff */
[----:B------:R-:W1:Y:S02]  /*5540*/  SYNCS.PHASECHK.TRANS64.TRYWAIT P1, [R3+URZ+0x50], R0 ;  /* 0x00005000030075a7 */ /* 0x000e6400080211ff */
[----:B-1----:R-:W-:Y:S05]  /*5550*/  @!P1 BRA `(.L_x_91) ;  /* 0x0000003400389947 */ /* 0x002fea0003800000 */
.L_x_90:
[----:B------:R-:W-:Y:S05]  /*5560*/  BSYNC B0 ;  /* 0x0000000000007941 */ /* 0x000fea0003800000 */
.L_x_89:
[----:B------:R-:W-:Y:S01]  /*5570*/  ISETP.NE.AND P1, PT, R209, RZ, PT ;  /* 0x000000ffd100720c */ /* 0x000fe20003f25270 */
[----:B-1----:R-:W-:Y:S02]  /*5580*/  VIADD R3, R3, 0x60 ;  /* 0x0000006003037836 */ /* 0x002fe40000000000 */
[----:B------:R-:W-:Y:S02]  /*5590*/  IMAD.U32 R0, RZ, RZ, UR37 ;  /* 0x00000025ff007e24 */ /* 0x000fe4000f8e00ff */
[----:B------:R-:W-:Y:S03]  /*55a0*/  VIADD R181, R181, 0x1 ;  /* 0x00000001b5b57836 */ /* 0x000fe60000000000 */
[----:B------:R-:W-:Y:S05]  /*55b0*/  PRMT R0, R0, 0x654, R3 ;  /* 0x0000065400007816 */ /* 0x000fea0000000003 */
[----:B------:R1:W3:Y:S04]  /*55c0*/  @P1 LDS.128 R148, [R6] ;  /* 0x0000000006941984 */ /* 0x0002e80000000c00 */
[----:B------:R1:W1:Y:S04]  /*55d0*/  @P1 LDS.128 R156, [R5+0x20] ;  /* 0x00002000059c1984 */ /* 0x0002680000000c00 */
[----:B------:R1:W1:Y:S04]  /*55e0*/  @P1 LDS.128 R152, [R7+0x10] ;  /* 0x0000100007981984 */ /* 0x0002680000000c00 */
[----:B------:R1:W1:Y:S01]  /*55f0*/  @P1 LDS.128 R160, [R4+0x10] ;  /* 0x0000100004a01984 */ /* 0x0002620000000c00 */
[C---:B------:R-:W-:Y:S01]  /*5600*/  ISETP.NE.AND P1, PT, R181.reuse, 0x2, PT ;  /* 0x00000002b500780c */ /* 0x040fe20003f25270 */
[----:B------:R-:W-:Y:S01]  /*5610*/  @!PT LDS RZ, [RZ] ;  /* 0x00000000fffff984 */ /* 0x000fe20000000800 */
[----:B------:R-:W-:Y:S01]  /*5620*/  @!PT LDS RZ, [RZ] ;  /* 0x00000000fffff984 */ /* 0x000fe20000000800 */
[----:B------:R-:W-:Y:S01]  /*5630*/  @!PT LDS RZ, [RZ] ;  /* 0x00000000fffff984 */ /* 0x000fe20000000800 */
[----:B------:R-:W-:Y:S01]  /*5640*/  @!PT LDS RZ, [RZ] ;  /* 0x00000000fffff984 */ /* 0x000fe20000000800 */
[----:B------:R5:W-:Y:S06]  /*5650*/  MEMBAR.ALL.CTA ;  /* 0x0000000000007992 */ /* 0x000bec0000008000 */
[----:B-----5:R-:W5:Y:S01]  /*5660*/  FENCE.VIEW.ASYNC.S ;  /* 0x00000000000073c6 */ /* 0x020f620000000000 */
[----:B------:R-:W-:Y:S02]  /*5670*/  SEL R3, RZ, 0x1, P1 ;  /* 0x00000001ff037807 */ /* 0x000fe40000800000 */
[----:B------:R-:W-:Y:S02]  /*5680*/  SEL R181, R181, RZ, P1 ;  /* 0x000000ffb5b57207 */ /* 0x000fe40000800000 */
[----:B------:R-:W-:Y:S01]  /*5690*/  LOP3.LUT R180, R180, R3, RZ, 0x3c, !PT ;  /* 0x00000003b4b47212 */ /* 0x000fe200078e3cff */
[----:B-----5:R1:W-:Y:S06]  /*56a0*/  SYNCS.ARRIVE.TRANS64.RED.A1T0 RZ, [R0+URZ], RZ ;  /* 0x000000ff00ff79a7 */ /* 0x0203ec00081004ff */
.L_x_88:
[----:B------:R-:W-:Y:S05]  /*56b0*/  BSYNC B1 ;  /* 0x0000000000017941 */ /* 0x000fea0003800000 */
.L_x_87:
[----:B-1----:R-:W-:Y:S04]  /*56c0*/  SHF.R.U32.HI R0, RZ, 0x15, R80 ;  /* 0x00000015ff007819 */ /* 0x002fe80000011650 */
[----:B------:R-:W-:Y:S01]  /*56d0*/  LOP3.LUT P1, RZ, R0, 0x3, R173, 0x48, !PT ;  /* 0x0000000300ff7812 */ /* 0x000fe200078248ad */
[----:B------:R-:W-:Y:S01]  /*56e0*/  @!UPT UIADD3 URZ, UPT, UPT, URZ, URZ, URZ ;  /* 0x000000fffffff290 */ /* 0x000fe2000fffe0ff */
[----:B----4-:R-:W-:Y:S11]  /*56f0*/  @P0 BRA `(.L_x_92) ;  /* 0x0000000000080947 */ /* 0x010ff60003800000 */
[----:B------:R-:W1:Y:S02]  /*5700*/  SYNCS.PHASECHK.TRANS64.TRYWAIT P0, [R207+URZ+0xa0], R2 ;  /* 0x0000a002cf0075a7 */ /* 0x000e6400080011ff */
[----:B-1----:R-:W-:Y:S05]  /*5710*/  @!P0 BRA `(.L_x_93) ;  /* 0x0000003000dc8947 */ /* 0x002fea0003800000 */
.L_x_92:
[----:B------:R-:W-:Y:S04]  /*5720*/  BSSY.RECONVERGENT B6, `(.L_x_94) ;  /* 0x0000012000067945 */ /* 0x000fe80003800200 */
[----:B------:R-:W-:Y:S05]  /*5730*/  @!P1 BRA `(.L_x_95) ;  /* 0x0000000000409947 */ /* 0x000fea0003800000 */
[----:B------:R-:W4:Y:S01]  /*5740*/  LDCU.64 UR8, c[0x4][0x70] ;  /* 0x01000e00ff0877ac */ /* 0x000f220008000a00 */
[----:B------:R-:W-:Y:S01]  /*5750*/  MOV R3, 0x0 ;  /* 0x0000000000037802 */ /* 0x000fe20000000f00 */
[----:B------:R-:W-:Y:S02]  /*5760*/  HFMA2 R12, -RZ, RZ, 0, 5.9604644775390625e-08 ;  /* 0x00000001ff0c7431 */ /* 0x000fe400000001ff */
[----:B------:R-:W-:Y:S02]  /*5770*/  IMAD.MOV.U32 R8, RZ, RZ, 0x192 ;  /* 0x00000192ff087424 */ /* 0x000fe400078e00ff */
[----:B------:R-:W-:Y:S01]  /*5780*/  IMAD.MOV.U32 R13, RZ, RZ, RZ ;  /* 0x000000ffff0d7224 */ /* 0x000fe200078e00ff */
[----:B------:R-:W5:Y:S01]  /*5790*/  LDCU.64 UR6, c[0x4][0x78] ;  /* 0x01000f00ff0677ac */ /* 0x000f620008000a00 */
[----:B-1----:R-:W1:Y:S01]  /*57a0*/  LDC.64 R2, c[0x4][R3] ;  /* 0x0100000003027b82 */ /* 0x002e620000000a00 */
[----:B------:R-:W2:Y:S01]  /*57b0*/  LDCU.64 UR4, c[0x4][0x10] ;  /* 0x01000200ff0477ac */ /* 0x000ea20008000a00 */
[----:B----4-:R-:W-:Y:S01]  /*57c0*/  MOV R5, UR9 ;  /* 0x0000000900057c02 */ /* 0x010fe20008000f00 */
[----:B------:R-:W-:Y:S01]  /*57d0*/  IMAD.U32 R4, RZ, RZ, UR8 ;  /* 0x00000008ff047e24 */ /* 0x000fe2000f8e00ff */
[----:B-----5:R-:W-:Y:S01]  /*57e0*/  MOV R7, UR7 ;  /* 0x0000000700077c02 */ /* 0x020fe20008000f00 */
[----:B------:R-:W-:Y:S01]  /*57f0*/  IMAD.U32 R6, RZ, RZ, UR6 ;  /* 0x00000006ff067e24 */ /* 0x000fe2000f8e00ff */
[----:B--2---:R-:W-:Y:S01]  /*5800*/  MOV R11, UR5 ;  /* 0x00000005000b7c02 */ /* 0x004fe20008000f00 */
[----:B------:R-:W-:Y:S02]  /*5810*/  IMAD.U32 R10, RZ, RZ, UR4 ;  /* 0x00000004ff0a7e24 */ /* 0x000fe4000f8e00ff */
[----:B------:R-:W-:Y:S07]  /*5820*/  LEPC R20, `(.L_x_95) ;  /* 0x000000001014794e */ /* 0x000fee0000000000 */
[----:B-1-3--:R-:W-:Y:S05]  /*5830*/  CALL.ABS.NOINC R2 ;  /* 0x0000000002007343 */ /* 0x00afea0003c00000 */
.L_x_95:
[----:B------:R-:W-:Y:S05]  /*5840*/  BSYNC.RECONVERGENT B6 ;  /* 0x0000000000067941 */ /* 0x000fea0003800200 */
.L_x_94:
[-C--:B---3--:R-:W-:Y:S01]  /*5850*/  F2FP.F16.E5M2.UNPACK_B R83, R148.reuse ;  /* 0x00000094ff53723e */ /* 0x088fe200020004ff */
[----:B------:R-:W-:Y:S05]  /*5860*/  WARPSYNC.ALL ;  /* 0x0000000000007948 */ /* 0x000fea0003800000 */
[----:B------:R-:W-:Y:S01]  /*5870*/  R2UR UR4, R80 ;  /* 0x00000000500472ca */ /* 0x000fe200000e0000 */
[--C-:B------:R-:W-:Y:S01]  /*5880*/  HADD2.F32 R82, -RZ, R83.reuse.H0_H0 ;  /* 0x20000053ff527230 */ /* 0x100fe20000004100 */
[----:B------:R-:W-:Y:S01]  /*5890*/  F2FP.F16.E5M2.UNPACK_B R85, R148.H1 ;  /* 0x00000094ff55723e */ /* 0x000fe200030004ff */
[----:B------:R-:W-:Y:S01]  /*58a0*/  HADD2.F32 R83, -RZ, R83.H1_H1 ;  /* 0x30000053ff537230 */ /* 0x000fe20000004100 */
[-C--:B------:R-:W-:Y:S01]  /*58b0*/  F2FP.F16.E5M2.UNPACK_B R87, R149.reuse ;  /* 0x00000095ff57723e */ /* 0x080fe200020004ff */
[----:B------:R-:W-:Y:S01]  /*58c0*/  BSSY.RECONVERGENT B0, `(.L_x_96) ;  /* 0x000011d000007945 */ /* 0x000fe20003800200 */
[----:B------:R-:W-:Y:S01]  /*58d0*/  F2FP.F16.E5M2.UNPACK_B R89, R149.H1 ;  /* 0x00000095ff59723e */ /* 0x000fe200030004ff */
[----:B------:R-:W-:Y:S01]  /*58e0*/  HADD2.F32 R84, -RZ, R85.H0_H0 ;  /* 0x20000055ff547230 */ /* 0x000fe20000004100 */
[-C--:B------:R-:W-:Y:S01]  /*58f0*/  F2FP.F16.E5M2.UNPACK_B R91, R150.reuse ;  /* 0x00000096ff5b723e */ /* 0x080fe200020004ff */
[----:B------:R-:W-:Y:S01]  /*5900*/  HADD2.F32 R88, -RZ, R87.H1_H1 ;  /* 0x30000057ff587230 */ /* 0x000fe20000004100 */
[----:B------:R-:W-:Y:S01]  /*5910*/  F2FP.F16.E5M2.UNPACK_B R93, R150.H1 ;  /* 0x00000096ff5d723e */ /* 0x000fe200030004ff */
[----:B------:R-:W-:Y:S01]  /*5920*/  HADD2.F32 R86, -RZ, R85.H1_H1 ;  /* 0x30000055ff567230 */ /* 0x000fe20000004100 */
[-C--:B------:R-:W-:Y:S01]  /*5930*/  F2FP.F16.E5M2.UNPACK_B R95, R151.reuse ;  /* 0x00000097ff5f723e */ /* 0x080fe200020004ff */
[----:B------:R-:W2:Y:S01]  /*5940*/  LDTM.x64 R4, tmem[UR4] ;  /* 0x00000004000479ee */ /* 0x000ea20008340000 */
[----:B------:R-:W-:Y:S01]  /*5950*/  F2FP.F16.E5M2.UNPACK_B R97, R151.H1 ;  /* 0x00000097ff61723e */ /* 0x000fe200030004ff */
[----:B------:R-:W-:Y:S01]  /*5960*/  HADD2.F32 R85, -RZ, R87.H0_H0 ;  /* 0x20000057ff557230 */ /* 0x000fe20000004100 */
[-C--:B------:R-:W-:Y:S01]  /*5970*/  F2FP.F16.E5M2.UNPACK_B R99, R152.reuse ;  /* 0x00000098ff63723e */ /* 0x080fe200020004ff */
[----:B------:R-:W-:Y:S01]  /*5980*/  HADD2.F32 R87, -RZ, R89.H0_H0 ;  /* 0x20000059ff577230 */ /* 0x000fe20000004100 */
[----:B------:R-:W-:Y:S01]  /*5990*/  F2FP.F16.E5M2.UNPACK_B R101, R152.H1 ;  /* 0x00000098ff65723e */ /* 0x000fe200030004ff */
[----:B------:R-:W-:Y:S01]  /*59a0*/  HADD2.F32 R92, -RZ, R91.H1_H1 ;  /* 0x3000005bff5c7230 */ /* 0x000fe20000004100 */
[----:B------:R-:W-:Y:S01]  /*59b0*/  ISETP.NE.AND P6, PT, R184, RZ, PT ;  /* 0x000000ffb800720c */ /* 0x000fe20003fc5270 */
[----:B------:R-:W-:Y:S01]  /*59c0*/  HADD2.F32 R96, -RZ, R95.H1_H1 ;  /* 0x3000005fff607230 */ /* 0x000fe20000004100 */
[----:B------:R-:W-:Y:S01]  /*59d0*/  SHF.L.U32 R211, R176, 0x4, RZ ;  /* 0x00000004b0d37819 */ /* 0x000fe200000006ff */
[----:B------:R-:W-:Y:S01]  /*59e0*/  HADD2.F32 R100, -RZ, R99.H1_H1 ;  /* 0x30000063ff647230 */ /* 0x000fe20000004100 */
[----:B------:R-:W-:Y:S01]  /*59f0*/  SHF.L.U32 R219, R175, 0x4, RZ ;  /* 0x00000004afdb7819 */ /* 0x000fe200000006ff */
[----:B------:R-:W-:Y:S01]  /*5a00*/  HADD2.F32 R90, -RZ, R89.H1_H1 ;  /* 0x30000059ff5a7230 */ /* 0x000fe20000004100 */
[C---:B------:R-:W-:Y:S01]  /*5a10*/  IADD3 R204, PT, PT, R190.reuse, R211, RZ ;  /* 0x000000d3becc7210 */ /* 0x040fe20007ffe0ff */
[----:B------:R-:W-:Y:S01]  /*5a20*/  HADD2.F32 R89, -RZ, R91.H0_H0 ;  /* 0x2000005bff597230 */ /* 0x000fe20000004100 */
[----:B------:R-:W-:Y:S01]  /*5a30*/  IADD3 R206, PT, PT, R190, R219, RZ ;  /* 0x000000dbbece7210 */ /* 0x000fe20007ffe0ff */
[--C-:B------:R-:W-:Y:S01]  /*5a40*/  HADD2.F32 R91, -RZ, R93.reuse.H0_H0 ;  /* 0x2000005dff5b7230 */ /* 0x100fe20000004100 */
[----:B------:R-:W-:Y:S01]  /*5a50*/  SHF.L.U32 R217, R188, 0x4, RZ ;  /* 0x00000004bcd97819 */ /* 0x000fe200000006ff */
[----:B------:R-:W-:Y:S01]  /*5a60*/  HADD2.F32 R94, -RZ, R93.H1_H1 ;  /* 0x3000005dff5e7230 */ /* 0x000fe20000004100 */
[-C--:B------:R-:W-:Y:S01]  /*5a70*/  F2FP.F16.E5M2.UNPACK_B R103, R153.reuse ;  /* 0x00000099ff67723e */ /* 0x080fe200020004ff */
[----:B------:R-:W-:Y:S01]  /*5a80*/  HADD2.F32 R93, -RZ, R95.H0_H0 ;  /* 0x2000005fff5d7230 */ /* 0x000fe20000004100 */
[----:B------:R-:W-:Y:S01]  /*5a90*/  IADD3 R205, PT, PT, R217, R204, RZ ;  /* 0x000000ccd9cd7210 */ /* 0x000fe20007ffe0ff */
[----:B------:R-:W-:Y:S01]  /*5aa0*/  HADD2.F32 R95, -RZ, R97.H0_H0 ;  /* 0x20000061ff5f7230 */ /* 0x000fe20000004100 */
[----:B------:R-:W-:Y:S01]  /*5ab0*/  F2FP.F16.E5M2.UNPACK_B R105, R153.H1 ;  /* 0x00000099ff69723e */ /* 0x000fe200030004ff */
[C---:B--2---:R-:W-:Y:S01]  /*5ac0*/  FMUL R0, R78.reuse, R4 ;  /* 0x000000044e007220 */ /* 0x044fe20000400000 */
[C---:B-1----:R-:W-:Y:S01]  /*5ad0*/  FMUL R2, R78.reuse, R5 ;  /* 0x000000054e027220 */ /* 0x042fe20000400000 */
[C---:B------:R-:W-:Y:S01]  /*5ae0*/  FMUL R4, R78.reuse, R8 ;  /* 0x000000084e047220 */ /* 0x040fe20000400000 */
[C---:B------:R-:W-:Y:S01]  /*5af0*/  FMUL R5, R78.reuse, R9 ;  /* 0x000000094e057220 */ /* 0x040fe20000400000 */
[C---:B------:R-:W-:Y:S01]  /*5b00*/  FFMA R0, R81.reuse, R82, R0 ;  /* 0x0000005251007223 */ /* 0x040fe20000000000 */
[C---:B------:R-:W-:Y:S01]  /*5b10*/  FFMA R2, R81.reuse, R83, R2 ;  /* 0x0000005351027223 */ /* 0x040fe20000000002 */
[C---:B------:R-:W-:Y:S01]  /*5b20*/  FMUL R8, R78.reuse, R12 ;  /* 0x0000000c4e087220 */ /* 0x040fe20000400000 */
[C---:B------:R-:W-:Y:S01]  /*5b30*/  FMUL R9, R78.reuse, R13 ;  /* 0x0000000d4e097220 */ /* 0x040fe20000400000 */
[C---:B------:R-:W-:Y:S01]  /*5b40*/  FMUL R12, R78.reuse, R16 ;  /* 0x000000104e0c7220 */ /* 0x040fe20000400000 */
[C---:B------:R-:W-:Y:S01]  /*5b50*/  FMUL R13, R78.reuse, R17 ;  /* 0x000000114e0d7220 */ /* 0x040fe20000400000 */
[C---:B------:R-:W-:Y:S01]  /*5b60*/  FMUL R16, R78.reuse, R20 ;  /* 0x000000144e107220 */ /* 0x040fe20000400000 */
[C---:B------:R-:W-:Y:S01]  /*5b70*/  FMUL R17, R78.reuse, R21 ;  /* 0x000000154e117220 */ /* 0x040fe20000400000 */
[----:B------:R-:W-:Y:S02]  /*5b80*/  HADD2.F32 R104, -RZ, R103.H1_H1 ;  /* 0x30000067ff687230 */ /* 0x000fe40000004100 */
[C---:B------:R-:W-:Y:S01]  /*5b90*/  FMUL R20, R78.reuse, R24 ;  /* 0x000000184e147220 */ /* 0x040fe20000400000 */
[C---:B------:R-:W-:Y:S01]  /*5ba0*/  FMUL R21, R78.reuse, R25 ;  /* 0x000000194e157220 */ /* 0x040fe20000400000 */
[C---:B------:R-:W-:Y:S01]  /*5bb0*/  FMUL R24, R78.reuse, R28 ;  /* 0x0000001c4e187220 */ /* 0x040fe20000400000 */
[C---:B------:R-:W-:Y:S01]  /*5bc0*/  FMUL R25, R78.reuse, R29 ;  /* 0x0000001d4e197220 */ /* 0x040fe20000400000 */
[C---:B------:R-:W-:Y:S01]  /*5bd0*/  FMUL R28, R78.reuse, R32 ;  /* 0x000000204e1c7220 */ /* 0x040fe20000400000 */
[C---:B------:R-:W-:Y:S01]  /*5be0*/  FMUL R29, R78.reuse, R33 ;  /* 0x000000214e1d7220 */ /* 0x040fe20000400000 */
[C---:B------:R-:W-:Y:S01]  /*5bf0*/  FMUL R32, R78.reuse, R36 ;  /* 0x000000244e207220 */ /* 0x040fe20000400000 */
[----:B------:R-:W-:Y:S01]  /*5c00*/  F2FP.F16.E5M2.UNPACK_B R107, R154 ;  /* 0x0000009aff6b723e */ /* 0x000fe200020004ff */
[C---:B------:R-:W-:Y:S01]  /*5c10*/  FMUL R33, R78.reuse, R37 ;  /* 0x000000254e217220 */ /* 0x040fe20000400000 */
[C---:B------:R-:W-:Y:S01]  /*5c20*/  FMUL R36, R78.reuse, R40 ;  /* 0x000000284e247220 */ /* 0x040fe20000400000 */
[----:B------:R-:W-:Y:S01]  /*5c30*/  F2FP.F16.E5M2.UNPACK_B R109, R154.H1 ;  /* 0x0000009aff6d723e */ /* 0x000fe200030004ff */
[C---:B------:R-:W-:Y:S01]  /*5c40*/  FMUL R37, R78.reuse, R41 ;  /* 0x000000294e257220 */ /* 0x040fe20000400000 */
[----:B------:R-:W-:Y:S02]  /*5c50*/  HADD2.F32 R108, -RZ, R107.H1_H1 ;  /* 0x3000006bff6c7230 */ /* 0x000fe40000004100 */
        /* <DEDUP_REMOVED lines=26> */
[C---:B------:R-:W-:Y:S01]  /*5e00*/  FFMA R3, R81.reuse, R84, R3 ;  /* 0x0000005451037223 */ /* 0x040fe20000000003 */
[C---:B------:R-:W-:Y:S01]  /*5e10*/  FFMA R7, R81.reuse, R86, R7 ;  /* 0x0000005651077223 */ /* 0x040fe20000000007 */
[----:B------:R-:W-:Y:S01]  /*5e20*/  F2FP.F16.E5M2.UNPACK_B R127, R159 ;  /* 0x0000009fff7f723e */ /* 0x000fe200020004ff */
[C---:B------:R-:W-:Y:S01]  /*5e30*/  FFMA R4, R81.reuse, R85, R4 ;  /* 0x0000005551047223 */ /* 0x040fe20000000004 */
[C---:B------:R-:W-:Y:S01]  /*5e40*/  FFMA R5, R81.reuse, R88, R5 ;  /* 0x0000005851057223 */ /* 0x040fe20000000005 */
[----:B------:R-:W-:Y:S01]  /*5e50*/  F2FP.F16.E5M2.UNPACK_B R129, R159.H1 ;  /* 0x0000009fff81723e */ /* 0x000fe200030004ff */
[----:B------:R-:W-:Y:S01]  /*5e60*/  FFMA R6, R81, R87, R6 ;  /* 0x0000005751067223 */ /* 0x000fe20000000006 */
[----:B------:R-:W-:Y:S01]  /*5e70*/  F2FP.SATFINITE.E5M2.F32.PACK_AB_MERGE_C R185, R7, R3, RZ ;  /* 0x0000000307b9723e */ /* 0x000fe200048060ff */
[----:B------:R-:W-:Y:S02]  /*5e80*/  HADD2.F32 R124, -RZ, R123.H1_H1 ;  /* 0x3000007bff7c7230 */ /* 0x000fe40000004100 */
[----:B------:R-:W-:Y:S01]  /*5e90*/  FMUL R11, R78, R11 ;  /* 0x0000000b4e0b7220 */ /* 0x000fe20000400000 */
[----:B------:R-:W-:Y:S01]  /*5ea0*/  HADD2.F32 R128, -RZ, R127.H1_H1 ;  /* 0x3000007fff807230 */ /* 0x000fe20000004100 */
[----:B------:R-:W-:Y:S01]  /*5eb0*/  F2FP.SATFINITE.E5M2.F32.PACK_AB_MERGE_C R184, R2, R0, R185 ;  /* 0x0000000002b8723e */ /* 0x000fe200048060b9 */
[C---:B------:R-:W-:Y:S01]  /*5ec0*/  FMUL R10, R78.reuse, R14 ;  /* 0x0000000e4e0a7220 */ /* 0x040fe20000400000 */
[C---:B------:R-:W-:Y:S01]  /*5ed0*/  FFMA R11, R81.reuse, R90, R11 ;  /* 0x0000005a510b7223 */ /* 0x040fe2000000000b */
[C---:B------:R-:W-:Y:S01]  /*5ee0*/  FFMA R8, R81.reuse, R89, R8 ;  /* 0x0000005951087223 */ /* 0x040fe20000000008 */
[----:B------:R-:W-:Y:S01]  /*5ef0*/  FFMA R9, R81, R92, R9 ;  /* 0x0000005c51097223 */ /* 0x000fe20000000009 */
[----:B------:R-:W-:Y:S01]  /*5f00*/  F2FP.F16.E5M2.UNPACK_B R131, R160 ;  /* 0x000000a0ff83723e */ /* 0x000fe200020004ff */
[----:B------:R-:W-:Y:S01]  /*5f10*/  HADD2.F32 R98, -RZ, R97.H1_H1 ;  /* 0x30000061ff627230 */ /* 0x000fe20000004100 */
[----:B------:R-:W-:Y:S01]  /*5f20*/  F2FP.SATFINITE.E5M2.F32.PACK_AB_MERGE_C R186, R11, R6, RZ ;  /* 0x000000060bba723e */ /* 0x000fe200048060ff */
[----:B------:R-:W-:Y:S01]  /*5f30*/  FFMA R10, R81, R91, R10 ;  /* 0x0000005b510a7223 */ /* 0x000fe2000000000a */
[----:B------:R-:W-:Y:S02]  /*5f40*/  HADD2.F32 R97, -RZ, R99.H0_H0 ;  /* 0x20000063ff617230 */ /* 0x000fe40000004100 */
[C---:B------:R-:W-:Y:S01]  /*5f50*/  FMUL R15, R78.reuse, R15 ;  /* 0x0000000f4e0f7220 */ /* 0x040fe20000400000 */
[----:B------:R-:W-:Y:S01]  /*5f60*/  F2FP.SATFINITE.E5M2.F32.PACK_AB_MERGE_C R185, R5, R4, R186 ;  /* 0x0000000405b9723e */ /* 0x000fe200048060ba */
[----:B------:R-:W-:Y:S02]  /*5f70*/  HADD2.F32 R132, -RZ, R131.H1_H1 ;  /* 0x30000083ff847230 */ /* 0x000fe40000004100 */
[C---:B------:R-:W-:Y:S01]  /*5f80*/  FMUL R14, R78.reuse, R18 ;  /* 0x000000124e0e7220 */ /* 0x040fe20000400000 */
[C---:B------:R-:W-:Y:S01]  /*5f90*/  FFMA R15, R81.reuse, R94, R15 ;  /* 0x0000005e510f7223 */ /* 0x040fe2000000000f */
[C---:B------:R-:W-:Y:S01]  /*5fa0*/  FFMA R12, R81.reuse, R93, R12 ;  /* 0x0000005d510c7223 */ /* 0x040fe2000000000c */
[----:B------:R-:W-:Y:S01]  /*5fb0*/  FFMA R13, R81, R96, R13 ;  /* 0x00000060510d7223 */ /* 0x000fe2000000000d */
[----:B------:R-:W-:Y:S01]  /*5fc0*/  F2FP.F16.E5M2.UNPACK_B R133, R160.H1 ;  /* 0x000000a0ff85723e */ /* 0x000fe200030004ff */
[--C-:B------:R-:W-:Y:S01]  /*5fd0*/  HADD2.F32 R99, -RZ, R101.reuse.H0_H0 ;  /* 0x20000065ff637230 */ /* 0x100fe20000004100 */
[----:B------:R-:W-:Y:S01]  /*5fe0*/  F2FP.SATFINITE.E5M2.F32.PACK_AB_MERGE_C R186, R15, R10, RZ ;  /* 0x0000000a0fba723e */ /* 0x000fe200048060ff */
[----:B------:R-:W-:Y:S01]  /*5ff0*/  FFMA R14, R81, R95, R14 ;  /* 0x0000005f510e7223 */ /* 0x000fe2000000000e */
[C---:B------:R-:W-:Y:S01]  /*6000*/  FMUL R19, R78.reuse, R19 ;  /* 0x000000134e137220 */ /* 0x040fe20000400000 */
[----:B------:R-:W-:Y:S01]  /*6010*/  HADD2.F32 R102, -RZ, R101.H1_H1 ;  /* 0x30000065ff667230 */ /* 0x000fe20000004100 */
[----:B------:R-:W-:Y:S01]  /*6020*/  F2FP.SATFINITE.E5M2.F32.PACK_AB_MERGE_C R186, R9, R8, R186 ;  /* 0x0000000809ba723e */ /* 0x000fe200048060ba */
[----:B------:R-:W-:Y:S02]  /*6030*/  HADD2.F32 R101, -RZ, R103.H0_H0 ;  /* 0x20000067ff657230 */ /* 0x000fe40000004100 */
[C---:B------:R-:W-:Y:S01]  /*6040*/  FFMA R19, R81.reuse, R98, R19 ;  /* 0x0000006251137223 */ /* 0x040fe20000000013 */
[C---:B------:R-:W-:Y:S01]  /*6050*/  FFMA R16, R81.reuse, R97, R16 ;  /* 0x0000006151107223 */ /* 0x040fe20000000010 */
[----:B------:R-:W-:Y:S01]  /*6060*/  FFMA R17, R81, R100, R17 ;  /* 0x0000006451117223 */ /* 0x000fe20000000011 */
[C---:B------:R-:W-:Y:S01]  /*6070*/  FMUL R18, R78.reuse, R22 ;  /* 0x000000164e127220 */ /* 0x040fe20000400000 */
[----:B------:R-:W-:Y:S01]  /*6080*/  F2FP.F16.E5M2.UNPACK_B R135, R161 ;  /* 0x000000a1ff87723e */ /* 0x000fe200020004ff */
        /* <DEDUP_REMOVED lines=10> */
[----:B------:R1:W-:Y:S01]  /*6130*/  STS.128 [R172+UR49+0x4200], R184 ;  /* 0x004200b8ac007988 */ /* 0x0003e20008000c31 */
[----:B------:R-:W-:Y:S01]  /*6140*/  HADD2.F32 R136, -RZ, R135.H1_H1 ;  /* 0x30000087ff887230 */ /* 0x000fe20000004100 */
[----:B------:R-:W-:Y:S01]  /*6150*/  F2FP.SATFINITE.E5M2.F32.PACK_AB_MERGE_C R196, R23, R18, RZ ;  /* 0x0000001217c4723e */ /* 0x000fe200048060ff */
[C---:B------:R-:W-:Y:S01]  /*6160*/  FMUL R22, R78.reuse, R26 ;  /* 0x0000001a4e167220 */ /* 0x040fe20000400000 */
[C---:B------:R-:W-:Y:S01]  /*6170*/  FMUL R27, R78.reuse, R27 ;  /* 0x0000001b4e1b7220 */ /* 0x040fe20000400000 */
[--C-:B------:R-:W-:Y:S01]  /*6180*/  HADD2.F32 R107, -RZ, R109.reuse.H0_H0 ;  /* 0x2000006dff6b7230 */ /* 0x100fe20000004100 */
[----:B------:R-:W-:Y:S01]  /*6190*/  F2FP.SATFINITE.E5M2.F32.PACK_AB_MERGE_C R196, R17, R16, R196 ;  /* 0x0000001011c4723e */ /* 0x000fe200048060c4 */
[C---:B------:R-:W-:Y:S01]  /*61a0*/  FFMA R22, R81.reuse, R103, R22 ;  /* 0x0000006751167223 */ /* 0x040fe20000000016 */
[C---:B------:R-:W-:Y:S01]  /*61b0*/  FFMA R27, R81.reuse, R106, R27 ;  /* 0x0000006a511b7223 */ /* 0x040fe2000000001b */
[C---:B------:R-:W-:Y:S01]  /*61c0*/  FFMA R24, R81.reuse, R105, R24 ;  /* 0x0000006951187223 */ /* 0x040fe20000000018 */
[----:B------:R-:W-:Y:S01]  /*61d0*/  F2FP.F16.E5M2.UNPACK_B R137, R161.H1 ;  /* 0x000000a1ff89723e */ /* 0x000fe200030004ff */
[----:B------:R-:W-:Y:S02]  /*61e0*/  HADD2.F32 R110, -RZ, R109.H1_H1 ;  /* 0x3000006dff6e7230 */ /* 0x000fe40000004100 */
[----:B------:R-:W-:Y:S01]  /*61f0*/  FFMA R25, R81, R108, R25 ;  /* 0x0000006c51197223 */ /* 0x000fe20000000019 */
[----:B------:R-:W-:Y:S01]  /*6200*/  F2FP.SATFINITE.E5M2.F32.PACK_AB_MERGE_C R197, R27, R22, RZ ;  /* 0x000000161bc5723e */ /* 0x000fe200048060ff */
[----:B------:R-:W-:Y:S02]  /*6210*/  HADD2.F32 R109, -RZ, R111.H0_H0 ;  /* 0x2000006fff6d7230 */ /* 0x000fe40000004100 */
[C---:B------:R-:W-:Y:S01]  /*6220*/  FMUL R26, R78.reuse, R30 ;  /* 0x0000001e4e1a7220 */ /* 0x040fe20000400000 */
[C---:B------:R-:W-:Y:S01]  /*6230*/  FMUL R31, R78.reuse, R31 ;  /* 0x0000001f4e1f7220 */ /* 0x040fe20000400000 */
[--C-:B------:R-:W-:Y:S01]  /*6240*/  HADD2.F32 R111, -RZ, R113.reuse.H0_H0 ;  /* 0x20000071ff6f7230 */ /* 0x100fe20000004100 */
[----:B------:R-:W-:Y:S01]  /*6250*/  F2FP.SATFINITE.E5M2.F32.PACK_AB_MERGE_C R197, R21, R20, R197 ;  /* 0x0000001415c5723e */ /* 0x000fe200048060c5 */
[C---:B------:R-:W-:Y:S01]  /*6260*/  FFMA R26, R81.reuse, R107, R26 ;  /* 0x0000006b511a7223 */ /* 0x040fe2000000001a */
[C---:B------:R-:W-:Y:S01]  /*6270*/  FFMA R31, R81.reuse, R110, R31 ;  /* 0x0000006e511f7223 */ /* 0x040fe2000000001f */
[C---:B------:R-:W-:Y:S01]  /*6280*/  FFMA R28, R81.reuse, R109, R28 ;  /* 0x0000006d511c7223 */ /* 0x040fe2000000001c */
[----:B------:R-:W-:Y:S01]  /*6290*/  F2FP.F16.E5M2.UNPACK_B R139, R162 ;  /* 0x000000a2ff8b723e */ /* 0x000fe200020004ff */
[----:B------:R-:W-:Y:S02]  /*62a0*/  HADD2.F32 R114, -RZ, R113.H1_H1 ;  /* 0x30000071ff727230 */ /* 0x000fe40000004100 */
[----:B------:R-:W-:Y:S01]  /*62b0*/  FFMA R29, R81, R112, R29 ;  /* 0x00000070511d7223 */ /* 0x000fe2000000001d */
[----:B------:R-:W-:Y:S01]  /*62c0*/  F2FP.SATFINITE.E5M2.F32.PACK_AB_MERGE_C R198, R31, R26, RZ ;  /* 0x0000001a1fc6723e */ /* 0x000fe200048060ff */
[----:B------:R-:W-:Y:S02]  /*62d0*/  HADD2.F32 R113, -RZ, R115.H0_H0 ;  /* 0x20000073ff717230 */ /* 0x000fe40000004100 */
[C---:B------:R-:W-:Y:S01]  /*62e0*/  FMUL R30, R78.reuse, R34 ;  /* 0x000000224e1e7220 */ /* 0x040fe20000400000 */
[----:B------:R-:W-:Y:S01]  /*62f0*/  HADD2.F32 R140, -RZ, R139.H1_H1 ;  /* 0x3000008bff8c7230 */ /* 0x000fe20000004100 */
[----:B------:R-:W-:Y:S01]  /*6300*/  F2FP.SATFINITE.E5M2.F32.PACK_AB_MERGE_C R198, R25, R24, R198 ;  /* 0x0000001819c6723e */ /* 0x000fe200048060c6 */
[C---:B------:R-:W-:Y:S01]  /*6310*/  FMUL R35, R78.reuse, R35 ;  /* 0x000000234e237220 */ /* 0x040fe20000400000 */
[--C-:B------:R-:W-:Y:S02]  /*6320*/  HADD2.F32 R115, -RZ, R117.reuse.H0_H0 ;  /* 0x20000075ff737230 */ /* 0x100fe40000004100 */
[C---:B------:R-:W-:Y:S01]  /*6330*/  FFMA R30, R81.reuse, R111, R30 ;  /* 0x0000006f511e7223 */ /* 0x040fe2000000001e */
[----:B------:R-:W-:Y:S02]  /*6340*/  HADD2.F32 R118, -RZ, R117.H1_H1 ;  /* 0x30000075ff767230 */ /* 0x000fe40000004100 */
[C---:B------:R-:W-:Y:S01]  /*6350*/  FFMA R35, R81.reuse, R114, R35 ;  /* 0x0000007251237223 */ /* 0x040fe20000000023 */
[C---:B------:R-:W-:Y:S01]  /*6360*/  FFMA R32, R81.reuse, R113, R32 ;  /* 0x0000007151207223 */ /* 0x040fe20000000020 */
[----:B------:R-:W-:Y:S01]  /*6370*/  F2FP.F16.E5M2.UNPACK_B R141, R162.H1 ;  /* 0x000000a2ff8d723e */ /* 0x000fe200030004ff */
[----:B------:R-:W-:Y:S01]  /*6380*/  FFMA R33, R81, R116, R33 ;  /* 0x0000007451217223 */ /* 0x000fe20000000021 */
[----:B------:R-:W-:Y:S01]  /*6390*/  HADD2.F32 R117, -RZ, R119.H0_H0 ;  /* 0x20000077ff757230 */ /* 0x000fe20000004100 */
        /* <DEDUP_REMOVED lines=9> */
[----:B------:R1:W-:Y:S01]  /*6430*/  STS.128 [R204+0x4010], R196 ;  /* 0x004010c4cc007388 */ /* 0x0003e20000000c00 */
[----:B------:R-:W-:Y:S01]  /*6440*/  FFMA R37, R81, R120, R37 ;  /* 0x0000007851257223 */ /* 0x000fe20000000025 */
[----:B------:R-:W-:Y:S01]  /*6450*/  F2FP.SATFINITE.E5M2.F32.PACK_AB_MERGE_C R200, R39, R34, RZ ;  /* 0x0000002227c8723e */ /* 0x000fe200048060ff */
[----:B------:R-:W-:Y:S02]  /*6460*/  HADD2.F32 R122, -RZ, R121.H1_H1 ;  /* 0x30000079ff7a7230 */ /* 0x000fe40000004100 */
[C---:B------:R-:W-:Y:S01]  /*6470*/  FMUL R38, R78.reuse, R42 ;  /* 0x0000002a4e267220 */ /* 0x040fe20000400000 */
[----:B------:R-:W-:Y:S01]  /*6480*/  HADD2.F32 R121, -RZ, R123.H0_H0 ;  /* 0x2000007bff797230 */ /* 0x000fe20000004100 */
[----:B------:R-:W-:Y:S01]  /*6490*/  F2FP.SATFINITE.E5M2.F32.PACK_AB_MERGE_C R200, R33, R32, R200 ;  /* 0x0000002021c8723e */ /* 0x000fe200048060c8 */
[----:B------:R-:W-:Y:S02]  /*64a0*/  HADD2.F32 R144, -RZ, R143.H1_H1 ;  /* 0x3000008fff907230 */ /* 0x000fe40000004100 */
[C---:B------:R-:W-:Y:S01]  /*64b0*/  FFMA R38, R81.reuse, R119, R38 ;  /* 0x0000007751267223 */ /* 0x040fe20000000026 */
[C---:B------:R-:W-:Y:S01]  /*64c0*/  FMUL R43, R78.reuse, R43 ;  /* 0x0000002b4e2b7220 */ /* 0x040fe20000400000 */
[--C-:B------:R-:W-:Y:S02]  /*64d0*/  HADD2.F32 R123, -RZ, R125.reuse.H0_H0 ;  /* 0x2000007dff7b7230 */ /* 0x100fe40000004100 */
[C---:B------:R-:W-:Y:S01]  /*64e0*/  FMUL R42, R78.reuse, R46 ;  /* 0x0000002e4e2a7220 */ /* 0x040fe20000400000 */
[----:B------:R-:W-:Y:S02]  /*64f0*/  HADD2.F32 R126, -RZ, R125.H1_H1 ;  /* 0x3000007dff7e7230 */ /* 0x000fe40000004100 */
[C---:B------:R-:W-:Y:S01]  /*6500*/  FFMA R43, R81.reuse, R122, R43 ;  /* 0x0000007a512b7223 */ /* 0x040fe2000000002b */
[----:B------:R-:W-:Y:S01]  /*6510*/  F2FP.F16.E5M2.UNPACK_B R145, R163.H1 ;  /* 0x000000a3ff91723e */ /* 0x000fe200030004ff */
[C---:B------:R-:W-:Y:S01]  /*6520*/  FFMA R40, R81.reuse, R121, R40 ;  /* 0x0000007951287223 */ /* 0x040fe20000000028 */
[----:B------:R-:W-:Y:S01]  /*6530*/  FFMA R41, R81, R124, R41 ;  /* 0x0000007c51297223 */ /* 0x000fe20000000029 */
[----:B------:R-:W-:Y:S01]  /*6540*/  ISETP.NE.AND P0, PT, R193, RZ, PT ;  /* 0x000000ffc100720c */ /* 0x000fe20003f05270 */
[----:B------:R-:W-:Y:S01]  /*6550*/  HADD2.F32 R125, -RZ, R127.H0_H0 ;  /* 0x2000007fff7d7230 */ /* 0x000fe20000004100 */
[----:B------:R-:W-:Y:S01]  /*6560*/  F2FP.SATFINITE.E5M2.F32.PACK_AB_MERGE_C R201, R43, R38, RZ ;  /* 0x000000262bc9723e */ /* 0x000fe200048060ff */
[----:B------:R-:W-:Y:S01]  /*6570*/  FFMA R42, R81, R123, R42 ;  /* 0x0000007b512a7223 */ /* 0x000fe2000000002a */
[C---:B------:R-:W-:Y:S01]  /*6580*/  FMUL R47, R78.reuse, R47 ;  /* 0x0000002f4e2f7220 */ /* 0x040fe20000400000 */
[--C-:B------:R-:W-:Y:S01]  /*6590*/  HADD2.F32 R127, -RZ, R129.reuse.H0_H0 ;  /* 0x20000081ff7f7230 */ /* 0x100fe20000004100 */
[----:B------:R-:W-:Y:S01]  /*65a0*/  F2FP.SATFINITE.E5M2.F32.PACK_AB_MERGE_C R201, R37, R36, R201 ;  /* 0x0000002425c9723e */ /* 0x000fe200048060c9 */
[----:B------:R-:W-:Y:S02]  /*65b0*/  HADD2.F32 R130, -RZ, R129.H1_H1 ;  /* 0x30000081ff827230 */ /* 0x000fe40000004100 */
[C---:B------:R-:W-:Y:S01]  /*65c0*/  FFMA R47, R81.reuse, R126, R47 ;  /* 0x0000007e512f7223 */ /* 0x040fe2000000002f */
[C---:B------:R-:W-:Y:S01]  /*65d0*/  FFMA R44, R81.reuse, R125, R44 ;  /* 0x0000007d512c7223 */ /* 0x040fe2000000002c */
[C---:B------:R-:W-:Y:S01]  /*65e0*/  FFMA R45, R81.reuse, R128, R45 ;  /* 0x00000080512d7223 */ /* 0x040fe2000000002d */
[----:B------:R-:W-:Y:S02]  /*65f0*/  HADD2.F32 R129, -RZ, R131.H0_H0 ;  /* 0x20000083ff817230 */ /* 0x000fe40000004100 */
[C---:B------:R-:W-:Y:S01]  /*6600*/  FMUL R46, R78.reuse, R50 ;  /* 0x000000324e2e7220 */ /* 0x040fe20000400000 */
[C---:B------:R-:W-:Y:S01]  /*6610*/  FMUL R51, R78.reuse, R51 ;  /* 0x000000334e337220 */ /* 0x040fe20000400000 */
[--C-:B------:R-:W-:Y:S02]  /*6620*/  HADD2.F32 R131, -RZ, R133.reuse.H0_H0 ;  /* 0x20000085ff837230 */ /* 0x100fe40000004100 */
[C---:B------:R-:W-:Y:S01]  /*6630*/  FMUL R50, R78.reuse, R54 ;  /* 0x000000364e327220 */ /* 0x040fe20000400000 */
[C---:B------:R-:W-:Y:S01]  /*6640*/  FFMA R46, R81.reuse, R127, R46 ;  /* 0x0000007f512e7223 */ /* 0x040fe2000000002e */
[----:B------:R-:W-:Y:S02]  /*6650*/  HADD2.F32 R134, -RZ, R133.H1_H1 ;  /* 0x30000085ff867230 */ /* 0x000fe40000004100 */
[C---:B------:R-:W-:Y:S01]  /*6660*/  FFMA R51, R81.reuse, R130, R51 ;  /* 0x0000008251337223 */ /* 0x040fe20000000033 */
[----:B------:R-:W-:Y:S02]  /*6670*/  HADD2.F32 R133, -RZ, R135.H0_H0 ;  /* 0x20000087ff857230 */ /* 0x000fe40000004100 */
[C---:B------:R-:W-:Y:S01]  /*6680*/  FMUL R55, R78.reuse, R55 ;  /* 0x000000374e377220 */ /* 0x040fe20000400000 */
[C---:B------:R-:W-:Y:S01]  /*6690*/  FFMA R48, R81.reuse, R129, R48 ;  /* 0x0000008151307223 */ /* 0x040fe20000000030 */
[C---:B------:R-:W-:Y:S01]  /*66a0*/  FFMA R49, R81.reuse, R132, R49 ;  /* 0x0000008451317223 */ /* 0x040fe20000000031 */
[--C-:B------:R-:W-:Y:S02]  /*66b0*/  HADD2.F32 R135, -RZ, R137.reuse.H0_H0 ;  /* 0x20000089ff877230 */ /* 0x100fe40000004100 */
[C---:B------:R-:W-:Y:S01]  /*66c0*/  FFMA R50, R81.reuse, R131, R50 ;  /* 0x0000008351327223 */ /* 0x040fe20000000032 */
[----:B------:R-:W-:Y:S02]  /*66d0*/  HADD2.F32 R138, -RZ, R137.H1_H1 ;  /* 0x30000089ff8a7230 */ /* 0x000fe40000004100 */
[C---:B------:R-:W-:Y:S01]  /*66e0*/  FMUL R54, R78.reuse, R58 ;  /* 0x0000003a4e367220 */ /* 0x040fe20000400000 */
[----:B------:R-:W-:Y:S02]  /*66f0*/  HADD2.F32 R137, -RZ, R139.H0_H0 ;  /* 0x2000008bff897230 */ /* 0x000fe40000004100 */
[C---:B------:R-:W-:Y:S01]  /*6700*/  FFMA R55, R81.reuse, R134, R55 ;  /* 0x0000008651377223 */ /* 0x040fe20000000037 */
        /* <DEDUP_REMOVED lines=16> */
[----:B------:R-:W-:Y:S01]  /*6810*/  FFMA R63, R81, R142, R63 ;  /* 0x0000008e513f7223 */ /* 0x000fe2000000003f */
[----:B------:R-:W-:Y:S01]  /*6820*/  FMUL R67, R78, R67 ;  /* 0x000000434e437220 */ /* 0x000fe20000400000 */
[----:B------:R-:W-:Y:S01]  /*6830*/  F2FP.SATFINITE.E5M2.F32.PACK_AB_MERGE_C R202, R47, R42, RZ ;  /* 0x0000002a2fca723e */ /* 0x000fe200048060ff */
[----:B------:R-:W-:Y:S01]  /*6840*/  FFMA R60, R81, R141, R60 ;  /* 0x0000008d513c7223 */ /* 0x000fe2000000003c */
[----:B------:R-:W-:Y:S01]  /*6850*/  F2FP.SATFINITE.E5M2.F32.PACK_AB_MERGE_C R203, R51, R46, RZ ;  /* 0x0000002e33cb723e */ /* 0x000fe200048060ff */
[C---:B------:R-:W-:Y:S01]  /*6860*/  FFMA R61, R81.reuse, R144, R61 ;  /* 0x00000090513d7223 */ /* 0x040fe2000000003d */
[C---:B------:R-:W-:Y:S01]  /*6870*/  FFMA R62, R81.reuse, R143, R62 ;  /* 0x0000008f513e7223 */ /* 0x040fe2000000003e */
[----:B------:R-:W-:Y:S01]  /*6880*/  FFMA R67, R81, R146, R67 ;  /* 0x0000009251437223 */ /* 0x000fe20000000043 */
[----:B------:R-:W-:Y:S02]  /*6890*/  F2FP.SATFINITE.E5M2.F32.PACK_AB_MERGE_C R202, R41, R40, R202 ;  /* 0x0000002829ca723e */ /* 0x000fe400048060ca */
[----:B------:R-:W-:Y:S02]  /*68a0*/  F2FP.SATFINITE.E5M2.F32.PACK_AB_MERGE_C R203, R45, R44, R203 ;  /* 0x0000002c2dcb723e */ /* 0x000fe400048060cb */
[----:B------:R-:W-:Y:S02]  /*68b0*/  F2FP.SATFINITE.E5M2.F32.PACK_AB_MERGE_C R212, R55, R50, RZ ;  /* 0x0000003237d4723e */ /* 0x000fe400048060ff */
[----:B------:R-:W-:Y:S01]  /*68c0*/  F2FP.SATFINITE.E5M2.F32.PACK_AB_MERGE_C R213, R59, R54, RZ ;  /* 0x000000363bd5723e */ /* 0x000fe200048060ff */
[----:B------:R1:W-:Y:S01]  /*68d0*/  STS.128 [R206+0x4020], R200 ;  /* 0x004020c8ce007388 */ /* 0x0003e20000000c00 */
[----:B------:R-:W-:Y:S02]  /*68e0*/  F2FP.SATFINITE.E5M2.F32.PACK_AB_MERGE_C R214, R63, R58, RZ ;  /* 0x0000003a3fd6723e */ /* 0x000fe400048060ff */
[----:B------:R-:W-:Y:S02]  /*68f0*/  F2FP.SATFINITE.E5M2.F32.PACK_AB_MERGE_C R215, R67, R62, RZ ;  /* 0x0000003e43d7723e */ /* 0x000fe400048060ff */
[----:B------:R-:W-:Y:S02]  /*6900*/  F2FP.SATFINITE.E5M2.F32.PACK_AB_MERGE_C R212, R49, R48, R212 ;  /* 0x0000003031d4723e */ /* 0x000fe400048060d4 */
[----:B------:R-:W-:Y:S02]  /*6910*/  F2FP.SATFINITE.E5M2.F32.PACK_AB_MERGE_C R213, R53, R52, R213 ;  /* 0x0000003435d5723e */ /* 0x000fe400048060d5 */
[----:B------:R-:W-:Y:S02]  /*6920*/  F2FP.SATFINITE.E5M2.F32.PACK_AB_MERGE_C R214, R57, R56, R214 ;  /* 0x0000003839d6723e */ /* 0x000fe400048060d6 */
[----:B------:R-:W-:Y:S02]  /*6930*/  F2FP.SATFINITE.E5M2.F32.PACK_AB_MERGE_C R215, R61, R60, R215 ;  /* 0x0000003c3dd7723e */ /* 0x000fe400048060d7 */
[----:B------:R-:W-:Y:S02]  /*6940*/  LEA R210, R181, UR49, 0x3 ;  /* 0x00000031b5d27c11 */ /* 0x000fe4000f8e18ff */
[----:B------:R-:W-:Y:S01]  /*6950*/  @P6 SHF.L.U32 R221, R180, 0x1f, RZ ;  /* 0x0000001fb4dd6819 */ /* 0x000fe200000006ff */
[----:B------:R1:W-:Y:S01]  /*6960*/  STS.128 [R205+0x4010], R212 ;  /* 0x004010d4cd007388 */ /* 0x0003e20000000c00 */
[----:B------:R-:W-:Y:S01]  /*6970*/  @!PT LDS RZ, [RZ] ;  /* 0x00000000fffff984 */ /* 0x000fe20000000800 */
[----:B------:R-:W-:Y:S01]  /*6980*/  @!PT LDS RZ, [RZ] ;  /* 0x00000000fffff984 */ /* 0x000fe20000000800 */
[----:B------:R-:W-:Y:S01]  /*6990*/  @!PT LDS RZ, [RZ] ;  /* 0x00000000fffff984 */ /* 0x000fe20000000800 */
[----:B------:R-:W-:Y:S01]  /*69a0*/  @!PT LDS RZ, [RZ] ;  /* 0x00000000fffff984 */ /* 0x000fe20000000800 */
[----:B------:R2:W-:Y:S07]  /*69b0*/  MEMBAR.ALL.CTA ;  /* 0x0000000000007992 */ /* 0x0005ee0000008000 */
[----:B--2---:R-:W2:Y:S02]  /*69c0*/  FENCE.VIEW.ASYNC.S ;  /* 0x00000000000073c6 */ /* 0x004ea40000000000 */
[----:B--2---:R-:W-:Y:S06]  /*69d0*/  BAR.SYNC.DEFER_BLOCKING 0x1, 0x80 ;  /* 0x0042000000007b1d */ /* 0x004fec0000010000 */
[----:B------:R-:W-:Y:S05]  /*69e0*/  @P0 BRA `(.L_x_97) ;  /* 0x0000000000280947 */ /* 0x000fea0003800000 */
[----:B------:R-:W-:Y:S02]  /*69f0*/  UIADD3 UR4, UPT, UPT, UR49, 0x4200, URZ ;  /* 0x0000420031047890 */ /* 0x000fe4000fffe0ff */
[----:B------:R-:W-:Y:S01]  /*6a00*/  UIADD3 UR6, UP0, UPT, UR52, 0x680, URZ ;  /* 0x0000068034067890 */ /* 0x000fe2000ff1e0ff */
[----:B------:R-:W-:Y:S03]  /*6a10*/  UMOV UR43, UR36 ;  /* 0x00000024002b7c82 */ /* 0x000fe60008000000 */
[----:B------:R-:W-:Y:S01]  /*6a20*/  MOV R192, UR4 ;  /* 0x0000000400c07c02 */ /* 0x000fe20008000f00 */
[----:B------:R-:W-:Y:S03]  /*6a30*/  UIADD3.X UR7, UPT, UPT, URZ, UR53, URZ, UP0, !UPT ;  /* 0x00000035ff077290 */ /* 0x000fe600087fe4ff */
[----:B------:R-:W-:Y:S11]  /*6a40*/  R2UR UR40, R192 ;  /* 0x00000000c02872ca */ /* 0x000ff600000e0000 */
[----:B------:R-:W-:Y:S02]  /*6a50*/  @!UPT UIADD3 URZ, UPT, UPT, URZ, URZ, URZ ;  /* 0x000000fffffff290 */ /* 0x000fe4000fffe0ff */
[----:B------:R2:W-:Y:S01]  /*6a60*/  UTMASTG.3D [UR40], [UR6] ;  /* 0x00000028060073b5 */ /* 0x0005e20008010000 */
[----:B------:R0:W-:Y:S01]  /*6a70*/  UTMACMDFLUSH ;  /* 0x00000000000079b7 */ /* 0x0001e20000000000 */
[----:B--2---:R-:W-:Y:S04]  /*6a80*/  DEPBAR.LE SB0, 0x1 ;  /* 0x000080400000791a */ /* 0x004fe80000000000 */
.L_x_97:
[----:B------:R-:W-:Y:S05]  /*6a90*/  BSYNC.RECONVERGENT B0 ;  /* 0x0000000000007941 */ /* 0x000fea0003800200 */
.L_x_96:
[----:B------:R-:W-:Y:S06]  /*6aa0*/  BAR.SYNC.DEFER_BLOCKING 0x1, 0x80 ;  /* 0x0042000000007b1d */ /* 0x000fec0000010000 */
[----:B------:R-:W2:Y:S01]  /*6ab0*/  @P6 SYNCS.PHASECHK.TRANS64.TRYWAIT P0, [R210+URZ+0x50], R221 ;  /* 0x000050ddd20065a7 */ /* 0x000ea200080011ff */
[----:B------:R-:W-:Y:S01]  /*6ac0*/  BSSY B1, `(.L_x_98) ;  /* 0x0000023000017945 */ /* 0x000fe20003800000 */
[----:B--2---:R-:W-:Y:S03]  /*6ad0*/  @P6 SEL R208, RZ, 0x1, !P0 ;  /* 0x00000001ffd06807 */ /* 0x004fe60004000000 */
[----:B------:R-:W-:Y:S05]  /*6ae0*/  @!P6 BRA `(.L_x_99) ;  /* 0x000000000080e947 */ /* 0x000fea0003800000 */
[----:B------:R-:W-:Y:S01]  /*6af0*/  ISETP.NE.AND P1, PT, R209, RZ, PT ;  /* 0x000000ffd100720c */ /* 0x000fe20003f25270 */
[----:B------:R-:W-:Y:S01]  /*6b00*/  BSSY B0, `(.L_x_100) ;  /* 0x000000a000007945 */ /* 0x000fe20003800000 */
[----:B------:R-:W-:Y:S11]  /*6b10*/  ISETP.NE.AND P0, PT, R208, RZ, PT ;  /* 0x000000ffd000720c */ /* 0x000ff60003f05270 */
[----:B------:R-:W-:Y:S04]  /*6b20*/  @P1 IMAD R0, R181, 0x2000, R190 ;  /* 0x00002000b5001824 */ /* 0x000fe800078e02be */
[C---:B------:R-:W-:Y:S01]  /*6b30*/  @P1 IMAD.IADD R2, R0.reuse, 0x1, R211 ;  /* 0x0000000100021824 */ /* 0x040fe200078e02d3 */
[----:B------:R-:W-:Y:S03]  /*6b40*/  @P1 IADD3 R219, PT, PT, R0, R219, RZ ;  /* 0x000000db00db1210 */ /* 0x000fe60007ffe0ff */
[----:B------:R-:W-:Y:S01]  /*6b50*/  @P1 IMAD.IADD R217, R217, 0x1, R2 ;  /* 0x00000001d9d91824 */ /* 0x000fe200078e0202 */
[----:B------:R-:W-:Y:S06]  /*6b60*/  @P0 BRA `(.L_x_101) ;  /* 0x00000000000c0947 */ /* 0x000fec0003800000 */
[----:B------:R-:W-:Y:S04]  /*6b70*/  SHF.L.U32 R3, R180, 0x1f, RZ ;  /* 0x0000001fb4037819 */ /* 0x000fe800000006ff */
[----:B------:R-:W2:Y:S02]  /*6b80*/  SYNCS.PHASECHK.TRANS64.TRYWAIT P0, [R210+URZ+0x50], R3 ;  /* 0x00005003d20075a7 */ /* 0x000ea400080011ff */
[----:B--2---:R-:W-:Y:S05]  /*6b90*/  @!P0 BRA `(.L_x_102) ;  /* 0x0000001c00d08947 */ /* 0x004fea0003800000 */
.L_x_101:
[----:B------:R-:W-:Y:S05]  /*6ba0*/  BSYNC B0 ;  /* 0x0000000000007941 */ /* 0x000fea0003800000 */
.L_x_100:
[----:B------:R-:W-:Y:S01]  /*6bb0*/  ISETP.NE.AND P0, PT, R209, RZ, PT ;  /* 0x000000ffd100720c */ /* 0x000fe20003f05270 */
[----:B--2---:R-:W-:Y:S02]  /*6bc0*/  VIADD R210, R210, 0x60 ;  /* 0x00000060d2d27836 */ /* 0x004fe40000000000 */
[----:B------:R-:W-:Y:S02]  /*6bd0*/  IMAD.U32 R3, RZ, RZ, UR37 ;  /* 0x00000025ff037e24 */ /* 0x000fe4000f8e00ff */
[----:B------:R-:W-:Y:S03]  /*6be0*/  VIADD R181, R181, 0x1 ;  /* 0x00000001b5b57836 */ /* 0x000fe60000000000 */
[----:B------:R-:W-:Y:S05]  /*6bf0*/  PRMT R3, R3, 0x654, R210 ;  /* 0x0000065403037816 */ /* 0x000fea00000000d2 */
[----:B------:R2:W3:Y:S04]  /*6c00*/  @P0 LDS.128 R148, [R0] ;  /* 0x0000000000940984 */ /* 0x0004e80000000c00 */
[----:B------:R2:W4:Y:S04]  /*6c10*/  @P0 LDS.128 R152, [R2+0x10] ;  /* 0x0000100002980984 */ /* 0x0005280000000c00 */
        /* <DEDUP_REMOVED lines=9> */
[----:B------:R-:W-:Y:S01]  /*6cb0*/  SEL R181, R181, RZ, P0 ;  /* 0x000000ffb5b57207 */ /* 0x000fe20000000000 */
[----:B-----5:R5:W-:Y:S02]  /*6cc0*/  SYNCS.ARRIVE.TRANS64.RED.A1T0 RZ, [R3+URZ], RZ ;  /* 0x000000ff03ff79a7 */ /* 0x020be400081004ff */
[----:B-----5:R-:W-:Y:S04]  /*6cd0*/  SEL R3, RZ, 0x1, P0 ;  /* 0x00000001ff037807 */ /* 0x020fe80000000000 */
[----:B--234-:R-:W-:Y:S02]  /*6ce0*/  LOP3.LUT R180, R180, R3, RZ, 0x3c, !PT ;  /* 0x00000003b4b47212 */ /* 0x01cfe400078e3cff */
.L_x_99:
[----:B------:R-:W-:Y:S05]  /*6cf0*/  BSYNC B1 ;  /* 0x0000000000017941 */ /* 0x000fea0003800000 */
.L_x_98:
[----:B------:R-:W-:Y:S05]  /*6d00*/  VIADD R0, R80, 0x40 ;  /* 0x0000004050007836 */ /* 0x000fea0000000000 */
[----:B------:R-:W-:Y:S04]  /*6d10*/  SHF.R.U32.HI R0, RZ, 0x15, R0 ;  /* 0x00000015ff007819 */ /* 0x000fe80000011600 */
[----:B------:R-:W-:Y:S11]  /*6d20*/  LOP3.LUT P0, RZ, R0, 0x3, R173, 0x48, !PT ;  /* 0x0000000300ff7812 */ /* 0x000ff600078048ad */
[----:B------:R-:W-:Y:S02]  /*6d30*/  @!UPT UIADD3 URZ, UPT, UPT, URZ, URZ, URZ ;  /* 0x000000fffffff290 */ /* 0x000fe4000fffe0ff */
[----:B------:R-:W-:Y:S05]  /*6d40*/  @!P0 BRA `(.L_x_103) ;  /* 0x0000000000408947 */ /* 0x000fea0003800000 */
[----:B------:R-:W2:Y:S01]  /*6d50*/  LDCU.64 UR8, c[0x4][0x70] ;  /* 0x01000e00ff0877ac */ /* 0x000ea20008000a00 */
[----:B------:R-:W-:Y:S01]  /*6d60*/  MOV R3, 0x0 ;  /* 0x0000000000037802 */ /* 0x000fe20000000f00 */
[----:B------:R-:W-:Y:S02]  /*6d70*/  HFMA2 R12, -RZ, RZ, 0, 5.9604644775390625e-08 ;  /* 0x00000001ff0c7431 */ /* 0x000fe400000001ff */
[----:B------:R-:W-:Y:S02]  /*6d80*/  IMAD.MOV.U32 R8, RZ, RZ, 0x192 ;  /* 0x00000192ff087424 */ /* 0x000fe400078e00ff */
[----:B------:R-:W-:Y:S01]  /*6d90*/  IMAD.MOV.U32 R13, RZ, RZ, RZ ;  /* 0x000000ffff0d7224 */ /* 0x000fe200078e00ff */
[----:B------:R-:W3:Y:S01]  /*6da0*/  LDCU.64 UR6, c[0x4][0x78] ;  /* 0x01000f00ff0677ac */ /* 0x000ee20008000a00 */
[----:B------:R-:W4:Y:S01]  /*6db0*/  LDC.64 R2, c[0x4][R3] ;  /* 0x0100000003027b82 */ /* 0x000f220000000a00 */
[----:B------:R-:W5:Y:S01]  /*6dc0*/  LDCU.64 UR4, c[0x4][0x10] ;  /* 0x01000200ff0477ac */ /* 0x000f620008000a00 */
[----:B--2---:R-:W-:Y:S01]  /*6dd0*/  MOV R5, UR9 ;  /* 0x0000000900057c02 */ /* 0x004fe20008000f00 */
[----:B------:R-:W-:Y:S01]  /*6de0*/  IMAD.U32 R4, RZ, RZ, UR8 ;  /* 0x00000008ff047e24 */ /* 0x000fe2000f8e00ff */
[----:B---3--:R-:W-:Y:S01]  /*6df0*/  MOV R7, UR7 ;  /* 0x0000000700077c02 */ /* 0x008fe20008000f00 */
[----:B------:R-:W-:Y:S01]  /*6e00*/  IMAD.U32 R6, RZ, RZ, UR6 ;  /* 0x00000006ff067e24 */ /* 0x000fe2000f8e00ff */
[----:B-----5:R-:W-:Y:S01]  /*6e10*/  MOV R11, UR5 ;  /* 0x00000005000b7c02 */ /* 0x020fe20008000f00 */
[----:B------:R-:W-:Y:S02]  /*6e20*/  IMAD.U32 R10, RZ, RZ, UR4 ;  /* 0x00000004ff0a7e24 */ /* 0x000fe4000f8e00ff */
[----:B------:R-:W-:Y:S07]  /*6e30*/  LEPC R20, `(.L_x_103) ;  /* 0x000000001014794e */ /* 0x000fee0000000000 */
[----:B-1--4-:R-:W-:Y:S05]  /*6e40*/  CALL.ABS.NOINC R2 ;  /* 0x0000000002007343 */ /* 0x012fea0003c00000 */
.L_x_103:
[----:B------:R-:W-:Y:S01]  /*6e50*/  ISETP.NE.AND P0, PT, R193, RZ, PT ;  /* 0x000000ffc100720c */ /* 0x000fe20003f05270 */
[----:B------:R-:W-:Y:S05]  /*6e60*/  WARPSYNC.ALL ;  /* 0x0000000000007948 */ /* 0x000fea0003800000 */
[----:B------:R-:W-:Y:S01]  /*6e70*/  R2UR UR4, R80 ;  /* 0x00000000500472ca */ /* 0x000fe200000e0000 */
[----:B------:R-:W-:Y:S01]  /*6e80*/  BSSY.RECONVERGENT B0, `(.L_x_104) ;  /* 0x000011d000007945 */ /* 0x000fe20003800200 */
[----:B------:R-:W-:Y:S02]  /*6e90*/  F2FP.F16.E5M2.UNPACK_B R11, R149 ;  /* 0x00000095ff0b723e */ /* 0x000fe400020004ff */
[----:B------:R-:W-:Y:S02]  /*6ea0*/  F2FP.F16.E5M2.UNPACK_B R10, R150 ;  /* 0x00000096ff0a723e */ /* 0x000fe400020004ff */
[----:B------:R-:W-:Y:S01]  /*6eb0*/  F2FP.F16.E5M2.UNPACK_B R9, R151 ;  /* 0x00000097ff09723e */ /* 0x000fe200020004ff */
[--C-:B------:R-:W-:Y:S01]  /*6ec0*/  HADD2.F32 R83, -RZ, R11.reuse.H0_H0 ;  /* 0x2000000bff537230 */ /* 0x100fe20000004100 */
[----:B------:R-:W-:Y:S01]  /*6ed0*/  F2FP.F16.E5M2.UNPACK_B R8, R152 ;  /* 0x00000098ff08723e */ /* 0x000fe200020004ff */
[----:B------:R-:W-:Y:S01]  /*6ee0*/  HADD2.F32 R84, -RZ, R11.H1_H1 ;  /* 0x3000000bff547230 */ /* 0x000fe20000004100 */
[----:B------:R-:W-:Y:S01]  /*6ef0*/  F2FP.F16.E5M2.UNPACK_B R7, R153 ;  /* 0x00000099ff07723e */ /* 0x000fe200020004ff */
[--C-:B------:R-:W-:Y:S01]  /*6f00*/  HADD2.F32 R87, -RZ, R10.reuse.H0_H0 ;  /* 0x2000000aff577230 */ /* 0x100fe20000004100 */
[----:B------:R-:W-:Y:S01]  /*6f10*/  F2FP.F16.E5M2.UNPACK_B R6, R154 ;  /* 0x0000009aff06723e */ /* 0x000fe200020004ff */
[----:B------:R-:W-:Y:S01]  /*6f20*/  HADD2.F32 R88, -RZ, R10.H1_H1 ;  /* 0x3000000aff587230 */ /* 0x000fe20000004100 */
[----:B------:R-:W-:Y:S01]  /*6f30*/  F2FP.F16.E5M2.UNPACK_B R5, R155 ;  /* 0x0000009bff05723e */ /* 0x000fe200020004ff */
[--C-:B------:R-:W-:Y:S01]  /*6f40*/  HADD2.F32 R91, -RZ, R9.reuse.H0_H0 ;  /* 0x20000009ff5b7230 */ /* 0x100fe20000004100 */
[----:B-1----:R-:W-:Y:S01]  /*6f50*/  F2FP.F16.E5M2.UNPACK_B R4, R156 ;  /* 0x0000009cff04723e */ /* 0x002fe200020004ff */
[----:B------:R-:W-:Y:S01]  /*6f60*/  HADD2.F32 R92, -RZ, R9.H1_H1 ;  /* 0x30000009ff5c7230 */ /* 0x000fe20000004100 */
[-C--:B------:R-:W-:Y:S01]  /*6f70*/  F2FP.F16.E5M2.UNPACK_B R2, R148.reuse ;  /* 0x00000094ff02723e */ /* 0x080fe200020004ff */
[--C-:B------:R-:W-:Y:S01]  /*6f80*/  HADD2.F32 R95, -RZ, R8.reuse.H0_H0 ;  /* 0x20000008ff5f7230 */ /* 0x100fe20000004100 */
[----:B------:R-:W-:Y:S01]  /*6f90*/  F2FP.F16.E5M2.UNPACK_B R148, R148.H1 ;  /* 0x00000094ff94723e */ /* 0x000fe200030004ff */
[----:B------:R-:W-:Y:S01]  /*6fa0*/  HADD2.F32 R97, -RZ, R8.H1_H1 ;  /* 0x30000008ff617230 */ /* 0x000fe20000004100 */
[----:B------:R-:W-:Y:S01]  /*6fb0*/  F2FP.F16.E5M2.UNPACK_B R149, R149.H1 ;  /* 0x00000095ff95723e */ /* 0x000fe200030004ff */
[--C-:B------:R-:W-:Y:S01]  /*6fc0*/  HADD2.F32 R98, -RZ, R7.reuse.H0_H0 ;  /* 0x20000007ff627230 */ /* 0x100fe20000004100 */
[----:B------:R-:W-:Y:S01]  /*6fd0*/  F2FP.F16.E5M2.UNPACK_B R150, R150.H1 ;  /* 0x00000096ff96723e */ /* 0x000fe200030004ff */
[----:B------:R-:W-:Y:S01]  /*6fe0*/  HADD2.F32 R101, -RZ, R7.H1_H1 ;  /* 0x30000007ff657230 */ /* 0x000fe20000004100 */
[----:B------:R-:W-:Y:S01]  /*6ff0*/  F2FP.F16.E5M2.UNPACK_B R151, R151.H1 ;  /* 0x00000097ff97723e */ /* 0x000fe200030004ff */
[--C-:B------:R-:W-:Y:S01]  /*7000*/  HADD2.F32 R102, -RZ, R6.reuse.H0_H0 ;  /* 0x20000006ff667230 */ /* 0x100fe20000004100 */
[----:B------:R-:W-:Y:S01]  /*7010*/  F2FP.F16.E5M2.UNPACK_B R138, R163 ;  /* 0x000000a3ff8a723e */ /* 0x000fe200020004ff */
[----:B------:R-:W-:Y:S01]  /*7020*/  HADD2.F32 R105, -RZ, R6.H1_H1 ;  /* 0x30000006ff697230 */ /* 0x000fe20000004100 */
[----:B------:R-:W-:Y:S01]  /*7030*/  R2UR UR5, R207 ;  /* 0x00000000cf0572ca */ /* 0x000fe200000e0000 */
        /* <DEDUP_REMOVED lines=8> */
[----:B------:R-:W1:Y:S01]  /*70c0*/  LDTM.x64 R4, tmem[UR4+0x40] ;  /* 0x00004004000479ee */ /* 0x000e620008340000 */
[--C-:B------:R-:W-:Y:S01]  /*70d0*/  HADD2.F32 R0, -RZ, R2.reuse.H0_H0 ;  /* 0x20000002ff007230 */ /* 0x100fe20000004100 */
[----:B------:R-:W-:Y:S01]  /*70e0*/  NOP ;  /* 0x0000000000007918 */ /* 0x000fe20000000000 */
[----:B------:R-:W-:Y:S01]  /*70f0*/  HADD2.F32 R2, -RZ, R2.H1_H1 ;  /* 0x30000002ff027230 */ /* 0x000fe20000004100 */
[----:B------:R-:W-:Y:S01]  /*7100*/  UIADD3 UR5, UPT, UPT, UR5, 0xc0, URZ ;  /* 0x000000c005057890 */ /* 0x000fe2000fffe0ff */
[--C-:B------:R-:W-:Y:S01]  /*7110*/  HADD2.F32 R86, -RZ, R149.reuse.H1_H1 ;  /* 0x30000095ff567230 */ /* 0x100fe20000004100 */
[----:B------:R-:W-:Y:S01]  /*7120*/  F2FP.F16.E5M2.UNPACK_B R132, R161 ;  /* 0x000000a1ff84723e */ /* 0x000fe200020004ff */
[--C-:B------:R-:W-:Y:S01]  /*7130*/  HADD2.F32 R114, -RZ, R116.reuse.H0_H0 ;  /* 0x20000074ff727230 */ /* 0x100fe20000004100 */
[----:B------:R-:W-:Y:S01]  /*7140*/  UPRMT UR5, UR37, 0x654, UR5 ;  /* 0x0000065425057896 */ /* 0x000fe20008000005 */
[----:B------:R-:W-:Y:S01]  /*7150*/  HADD2.F32 R117, -RZ, R116.H1_H1 ;  /* 0x30000074ff757230 */ /* 0x000fe20000004100 */
[----:B------:R-:W-:Y:S01]  /*7160*/  F2FP.F16.E5M2.UNPACK_B R136, R162 ;  /* 0x000000a2ff88723e */ /* 0x000fe200020004ff */
[--C-:B------:R-:W-:Y:S01]  /*7170*/  HADD2.F32 R118, -RZ, R120.reuse.H0_H0 ;  /* 0x20000078ff767230 */ /* 0x100fe20000004100 */
[----:B------:R-:W-:Y:S01]  /*7180*/  F2FP.F16.E5M2.UNPACK_B R152, R152.H1 ;  /* 0x00000098ff98723e */ /* 0x000fe200030004ff */
[----:B------:R-:W-:Y:S01]  /*7190*/  HADD2.F32 R121, -RZ, R120.H1_H1 ;  /* 0x30000078ff797230 */ /* 0x000fe20000004100 */
[----:B------:R-:W-:Y:S01]  /*71a0*/  F2FP.F16.E5M2.UNPACK_B R153, R153.H1 ;  /* 0x00000099ff99723e */ /* 0x000fe200030004ff */
[--C-:B------:R-:W-:Y:S01]  /*71b0*/  HADD2.F32 R122, -RZ, R124.reuse.H0_H0 ;  /* 0x2000007cff7a7230 */ /* 0x100fe20000004100 */
[----:B------:R-:W-:Y:S01]  /*71c0*/  F2FP.F16.E5M2.UNPACK_B R154, R154.H1 ;  /* 0x0000009aff9a723e */ /* 0x000fe200030004ff */
[----:B-1----:R-:W-:Y:S01]  /*71d0*/  SYNCS.ARRIVE.TRANS64.RED.A1T0 RZ, [UR5], RZ ;  /* 0x000000ffffff79a7 */ /* 0x002fe20008100405 */
[----:B------:R-:W-:Y:S01]  /*71e0*/  HADD2.F32 R125, -RZ, R124.H1_H1 ;  /* 0x3000007cff7d7230 */ /* 0x000fe20000004100 */
[----:B------:R-:W-:Y:S01]  /*71f0*/  F2FP.F16.E5M2.UNPACK_B R155, R155.H1 ;  /* 0x0000009bff9b723e */ /* 0x000fe200030004ff */
[--C-:B------:R-:W-:Y:S01]  /*7200*/  HADD2.F32 R126, -RZ, R128.reuse.H0_H0 ;  /* 0x20000080ff7e7230 */ /* 0x100fe20000004100 */
[----:B------:R-:W-:Y:S01]  /*7210*/  F2FP.F16.E5M2.UNPACK_B R156, R156.H1 ;  /* 0x0000009cff9c723e */ /* 0x000fe200030004ff */
[----:B------:R-:W-:Y:S01]  /*7220*/  HADD2.F32 R129, -RZ, R128.H1_H1 ;  /* 0x30000080ff817230 */ /* 0x000fe20000004100 */
[----:B------:R-:W-:Y:S01]  /*7230*/  F2FP.F16.E5M2.UNPACK_B R157, R157.H1 ;  /* 0x0000009dff9d723e */ /* 0x000fe200030004ff */
[C---:B------:R-:W-:Y:S01]  /*7240*/  FMUL R4, R78.reuse, R4 ;  /* 0x000000044e047220 */ /* 0x040fe20000400000 */
[C---:B------:R-:W-:Y:S01]  /*7250*/  FMUL R5, R78.reuse, R5 ;  /* 0x000000054e057220 */ /* 0x040fe20000400000 */
[----:B------:R-:W-:Y:S02]  /*7260*/  HADD2.F32 R3, -RZ, R148.H0_H0 ;  /* 0x20000094ff037230 */ /* 0x000fe40000004100 */
        /* <DEDUP_REMOVED lines=9> */
[C---:B------:R-:W-:Y:S01]  /*7300*/  FMUL R2, R78.reuse, R21 ;  /* 0x000000154e027220 */ /* 0x040fe20000400000 */
[C---:B------:R-:W-:Y:S01]  /*7310*/  FMUL R21, R78.reuse, R28 ;  /* 0x0000001c4e157220 */ /* 0x040fe20000400000 */
[----:B------:R-:W-:Y:S02]  /*7320*/  HADD2.F32 R130, -RZ, R132.H0_H0 ;  /* 0x20000084ff827230 */ /* 0x000fe40000004100 */
[C---:B------:R-:W-:Y:S01]  /*7330*/  FMUL R6, R78.reuse, R6 ;  /* 0x000000064e067220 */ /* 0x040fe20000400000 */
[----:B------:R-:W-:Y:S02]  /*7340*/  HADD2.F32 R82, -RZ, R148.H1_H1 ;  /* 0x30000094ff527230 */ /* 0x000fe40000004100 */
[C---:B------:R-:W-:Y:S01]  /*7350*/  FMUL R7, R78.reuse, R7 ;  /* 0x000000074e077220 */ /* 0x040fe20000400000 */
[----:B------:R-:W-:Y:S02]  /*7360*/  HADD2.F32 R85, -RZ, R149.H0_H0 ;  /* 0x20000095ff557230 */ /* 0x000fe40000004100 */
[C---:B------:R-:W-:Y:S01]  /*7370*/  FFMA R6, R81.reuse, R3, R6 ;  /* 0x0000000351067223 */ /* 0x040fe20000000006 */
[----:B------:R-:W-:Y:S02]  /*7380*/  HADD2.F32 R133, -RZ, R132.H1_H1 ;  /* 0x30000084ff857230 */ /* 0x000fe40000004100 */
[C---:B------:R-:W-:Y:S01]  /*7390*/  FFMA R7, R81.reuse, R82, R7 ;  /* 0x0000005251077223 */ /* 0x040fe20000000007 */
[C---:B------:R-:W-:Y:S01]  /*73a0*/  FFMA R8, R81.reuse, R83, R8 ;  /* 0x0000005351087223 */ /* 0x040fe20000000008 */
[C---:B------:R-:W-:Y:S01]  /*73b0*/  FFMA R9, R81.reuse, R84, R9 ;  /* 0x0000005451097223 */ /* 0x040fe20000000009 */
[--C-:B------:R-:W-:Y:S02]  /*73c0*/  HADD2.F32 R82, -RZ, R138.reuse.H0_H0 ;  /* 0x2000008aff527230 */ /* 0x100fe40000004100 */
[C---:B------:R-:W-:Y:S01]  /*73d0*/  FMUL R10, R78.reuse, R10 ;  /* 0x0000000a4e0a7220 */ /* 0x040fe20000400000 */
[----:B------:R-:W-:Y:S02]  /*73e0*/  HADD2.F32 R83, -RZ, R138.H1_H1 ;  /* 0x3000008aff537230 */ /* 0x000fe40000004100 */
[C---:B------:R-:W-:Y:S01]  /*73f0*/  FMUL R11, R78.reuse, R11 ;  /* 0x0000000b4e0b7220 */ /* 0x040fe20000400000 */
[----:B------:R-:W-:Y:S02]  /*7400*/  HADD2.F32 R89, -RZ, R150.H0_H0 ;  /* 0x20000096ff597230 */ /* 0x000fe40000004100 */
[C---:B------:R-:W-:Y:S01]  /*7410*/  FFMA R10, R81.reuse, R85, R10 ;  /* 0x00000055510a7223 */ /* 0x040fe2000000000a */
[--C-:B------:R-:W-:Y:S02]  /*7420*/  HADD2.F32 R134, -RZ, R136.reuse.H0_H0 ;  /* 0x20000088ff867230 */ /* 0x100fe40000004100 */
[C---:B------:R-:W-:Y:S01]  /*7430*/  FFMA R11, R81.reuse, R86, R11 ;  /* 0x00000056510b7223 */ /* 0x040fe2000000000b */
[C---:B------:R-:W-:Y:S01]  /*7440*/  FFMA R12, R81.reuse, R87, R12 ;  /* 0x00000057510c7223 */ /* 0x040fe2000000000c */
[----:B------:R-:W-:Y:S01]  /*7450*/  FFMA R13, R81, R88, R13 ;  /* 0x00000058510d7223 */ /* 0x000fe2000000000d */
[----:B------:R-:W-:Y:S01]  /*7460*/  F2FP.SATFINITE.E5M2.F32.PACK_AB_MERGE_C R86, R7, R6, RZ ;  /* 0x000000060756723e */ /* 0x000fe200048060ff */
[C---:B------:R-:W-:Y:S01]  /*7470*/  FMUL R7, R78.reuse, R24 ;  /* 0x000000184e077220 */ /* 0x040fe20000400000 */
[----:B------:R-:W-:Y:S01]  /*7480*/  F2FP.SATFINITE.E5M2.F32.PACK_AB_MERGE_C R138, R11, R10, RZ ;  /* 0x0000000a0b8a723e */ /* 0x000fe200048060ff */
[C---:B------:R-:W-:Y:S01]  /*7490*/  FMUL R10, R78.reuse, R25 ;  /* 0x000000194e0a7220 */ /* 0x040fe20000400000 */
[C---:B------:R-:W-:Y:S01]  /*74a0*/  FMUL R25, R78.reuse, R32 ;  /* 0x000000204e197220 */ /* 0x040fe20000400000 */
[----:B------:R-:W-:Y:S02]  /*74b0*/  HADD2.F32 R137, -RZ, R136.H1_H1 ;  /* 0x30000088ff897230 */ /* 0x000fe40000004100 */
[C---:B------:R-:W-:Y:S01]  /*74c0*/  FMUL R14, R78.reuse, R14 ;  /* 0x0000000e4e0e7220 */ /* 0x040fe20000400000 */
[----:B------:R-:W-:Y:S02]  /*74d0*/  HADD2.F32 R90, -RZ, R150.H1_H1 ;  /* 0x30000096ff5a7230 */ /* 0x000fe40000004100 */
[C---:B------:R-:W-:Y:S01]  /*74e0*/  FMUL R15, R78.reuse, R15 ;  /* 0x0000000f4e0f7220 */ /* 0x040fe20000400000 */
[--C-:B------:R-:W-:Y:S02]  /*74f0*/  HADD2.F32 R93, -RZ, R151.reuse.H0_H0 ;  /* 0x20000097ff5d7230 */ /* 0x100fe40000004100 */
[C---:B------:R-:W-:Y:S01]  /*7500*/  FFMA R14, R81.reuse, R89, R14 ;  /* 0x00000059510e7223 */ /* 0x040fe2000000000e */
[----:B------:R-:W-:Y:S02]  /*7510*/  HADD2.F32 R94, -RZ, R151.H1_H1 ;  /* 0x30000097ff5e7230 */ /* 0x000fe40000004100 */
[C---:B------:R-:W-:Y:S01]  /*7520*/  FFMA R15, R81.reuse, R90, R15 ;  /* 0x0000005a510f7223 */ /* 0x040fe2000000000f */
[C---:B------:R-:W-:Y:S01]  /*7530*/  FFMA R16, R81.reuse, R91, R16 ;  /* 0x0000005b51107223 */ /* 0x040fe20000000010 */
[----:B------:R-:W-:Y:S01]  /*7540*/  FFMA R17, R81, R92, R17 ;  /* 0x0000005c51117223 */ /* 0x000fe20000000011 */
[C---:B------:R-:W-:Y:S01]  /*7550*/  FMUL R18, R78.reuse, R18 ;  /* 0x000000124e127220 */ /* 0x040fe20000400000 */
[C---:B------:R-:W-:Y:S01]  /*7560*/  FMUL R19, R78.reuse, R19 ;  /* 0x000000134e137220 */ /* 0x040fe20000400000 */
[--C-:B------:R-:W-:Y:S01]  /*7570*/  HADD2.F32 R96, -RZ, R152.reuse.H0_H0 ;  /* 0x20000098ff607230 */ /* 0x100fe20000004100 */
[----:B------:R-:W-:Y:S01]  /*7580*/  F2FP.SATFINITE.E5M2.F32.PACK_AB_MERGE_C R14, R15, R14, RZ ;  /* 0x0000000e0f0e723e */ /* 0x000fe200048060ff */
[C---:B------:R-:W-:Y:S01]  /*7590*/  FFMA R18, R81.reuse, R93, R18 ;  /* 0x0000005d51127223 */ /* 0x040fe20000000012 */
[C---:B------:R-:W-:Y:S01]  /*75a0*/  FFMA R19, R81.reuse, R94, R19 ;  /* 0x0000005e51137223 */ /* 0x040fe20000000013 */
[C---:B------:R-:W-:Y:S01]  /*75b0*/  FFMA R0, R81.reuse, R95, R0 ;  /* 0x0000005f51007223 */ /* 0x040fe20000000000 */
[----:B------:R-:W-:Y:S01]  /*75c0*/  FFMA R2, R81, R97, R2 ;  /* 0x0000006151027223 */ /* 0x000fe20000000002 */
[----:B------:R-:W-:Y:S02]  /*75d0*/  HADD2.F32 R99, -RZ, R152.H1_H1 ;  /* 0x30000098ff637230 */ /* 0x000fe40000004100 */
[C---:B------:R-:W-:Y:S01]  /*75e0*/  FMUL R3, R78.reuse, R22 ;  /* 0x000000164e037220 */ /* 0x040fe20000400000 */
[----:B------:R-:W-:Y:S01]  /*75f0*/  F2FP.SATFINITE.E5M2.F32.PACK_AB_MERGE_C R18, R19, R18, RZ ;  /* 0x000000121312723e */ /* 0x000fe200048060ff */
[C---:B------:R-:W-:Y:S01]  /*7600*/  FMUL R22, R78.reuse, R29 ;  /* 0x0000001d4e167220 */ /* 0x040fe20000400000 */
[C---:B------:R-:W-:Y:S01]  /*7610*/  FMUL R29, R78.reuse, R36 ;  /* 0x000000244e1d7220 */ /* 0x040fe20000400000 */
[C---:B------:R-:W-:Y:S01]  /*7620*/  FFMA R3, R81.reuse, R96, R3 ;  /* 0x0000006051037223 */ /* 0x040fe20000000003 */
[C---:B------:R-:W-:Y:S01]  /*7630*/  FMUL R6, R78.reuse, R23 ;  /* 0x000000174e067220 */ /* 0x040fe20000400000 */
[--C-:B------:R-:W-:Y:S02]  /*7640*/  HADD2.F32 R100, -RZ, R153.reuse.H0_H0 ;  /* 0x20000099ff647230 */ /* 0x100fe40000004100 */
[C---:B------:R-:W-:Y:S01]  /*7650*/  FMUL R11, R78.reuse, R26 ;  /* 0x0000001a4e0b7220 */ /* 0x040fe20000400000 */
[----:B------:R-:W-:Y:S02]  /*7660*/  HADD2.F32 R103, -RZ, R153.H1_H1 ;  /* 0x30000099ff677230 */ /* 0x000fe40000004100 */
[C---:B------:R-:W-:Y:S01]  /*7670*/  FFMA R6, R81.reuse, R99, R6 ;  /* 0x0000006351067223 */ /* 0x040fe20000000006 */
[C---:B------:R-:W-:Y:S01]  /*7680*/  FFMA R7, R81.reuse, R98, R7 ;  /* 0x0000006251077223 */ /* 0x040fe20000000007 */
[C---:B------:R-:W-:Y:S01]  /*7690*/  FFMA R10, R81.reuse, R101, R10 ;  /* 0x00000065510a7223 */ /* 0x040fe2000000000a */
[C---:B------:R-:W-:Y:S01]  /*76a0*/  FFMA R11, R81.reuse, R100, R11 ;  /* 0x00000064510b7223 */ /* 0x040fe2000000000b */
[----:B------:R-:W-:Y:S01]  /*76b0*/  FMUL R26, R78, R33 ;  /* 0x000000214e1a7220 */ /* 0x000fe20000400000 */
[----:B------:R-:W-:Y:S01]  /*76c0*/  F2FP.SATFINITE.E5M2.F32.PACK_AB_MERGE_C R3, R6, R3, RZ ;  /* 0x000000030603723e */ /* 0x000fe200048060ff */
[C---:B------:R-:W-:Y:S01]  /*76d0*/  FMUL R33, R78.reuse, R40 ;  /* 0x000000284e217220 */ /* 0x040fe20000400000 */
        /* <DEDUP_REMOVED lines=8> */
[C---:B------:R-:W-:Y:S01]  /*7760*/  FMUL R30, R78.reuse, R37 ;  /* 0x000000254e1e7220 */ /* 0x040fe20000400000 */
[C---:B------:R-:W-:Y:S01]  /*7770*/  FMUL R37, R78.reuse, R44 ;  /* 0x0000002c4e257220 */ /* 0x040fe20000400000 */
[C---:B------:R-:W-:Y:S01]  /*7780*/  FMUL R24, R78.reuse, R31 ;  /* 0x0000001f4e187220 */ /* 0x040fe20000400000 */
[----:B------:R-:W-:Y:S01]  /*7790*/  F2FP.F16.E5M2.UNPACK_B R158, R158.H1 ;  /* 0x0000009eff9e723e */ /* 0x000fe200030004ff */
[--C-:B------:R-:W-:Y:S02]  /*77a0*/  HADD2.F32 R108, -RZ, R155.reuse.H0_H0 ;  /* 0x2000009bff6c7230 */ /* 0x100fe40000004100 */
[----:B------:R-:W-:Y:S01]  /*77b0*/  FMUL R27, R78, R34 ;  /* 0x000000224e1b7220 */ /* 0x000fe20000400000 */
[----:B------:R-:W-:Y:S02]  /*77c0*/  HADD2.F32 R111, -RZ, R155.H1_H1 ;  /* 0x3000009bff6f7230 */ /* 0x000fe40000004100 */
[C---:B------:R-:W-:Y:S01]  /*77d0*/  FFMA R24, R81.reuse, R107, R24 ;  /* 0x0000006b51187223 */ /* 0x040fe20000000018 */
[----:B------:R-:W-:Y:S01]  /*77e0*/  F2FP.F16.E5M2.UNPACK_B R159, R159.H1 ;  /* 0x0000009fff9f723e */ /* 0x000fe200030004ff */
[C---:B------:R-:W-:Y:S01]  /*77f0*/  FFMA R25, R81.reuse, R106, R25 ;  /* 0x0000006a51197223 */ /* 0x040fe20000000019 */
[C---:B------:R-:W-:Y:S01]  /*7800*/  FFMA R26, R81.reuse, R109, R26 ;  /* 0x0000006d511a7223 */ /* 0x040fe2000000001a */
[----:B------:R-:W-:Y:S01]  /*7810*/  F2FP.F16.E5M2.UNPACK_B R160, R160.H1 ;  /* 0x000000a0ffa0723e */ /* 0x000fe200030004ff */
[C---:B------:R-:W-:Y:S01]  /*7820*/  FFMA R27, R81.reuse, R108, R27 ;  /* 0x0000006c511b7223 */ /* 0x040fe2000000001b */
[----:B------:R-:W-:Y:S01]  /*7830*/  F2FP.SATFINITE.E5M2.F32.PACK_AB_MERGE_C R6, R24, R23, RZ ;  /* 0x000000171806723e */ /* 0x000fe200048060ff */
[C---:B------:R-:W-:Y:S01]  /*7840*/  FMUL R34, R78.reuse, R41 ;  /* 0x000000294e227220 */ /* 0x040fe20000400000 */
[C---:B------:R-:W-:Y:S01]  /*7850*/  FMUL R41, R78.reuse, R48 ;  /* 0x000000304e297220 */ /* 0x040fe20000400000 */
[----:B------:R-:W-:Y:S01]  /*7860*/  FMUL R28, R78, R35 ;  /* 0x000000234e1c7220 */ /* 0x000fe20000400000 */
[----:B------:R-:W-:Y:S01]  /*7870*/  F2FP.F16.E5M2.UNPACK_B R161, R161.H1 ;  /* 0x000000a1ffa1723e */ /* 0x000fe200030004ff */
[--C-:B------:R-:W-:Y:S01]  /*7880*/  HADD2.F32 R112, -RZ, R156.reuse.H0_H0 ;  /* 0x2000009cff707230 */ /* 0x100fe20000004100 */
[----:B------:R-:W-:Y:S01]  /*7890*/  F2FP.SATFINITE.E5M2.F32.PACK_AB_MERGE_C R6, R22, R21, R6 ;  /* 0x000000151606723e */ /* 0x000fe20004806006 */
[C---:B------:R-:W-:Y:S01]  /*78a0*/  FFMA R28, R81.reuse, R111, R28 ;  /* 0x0000006f511c7223 */ /* 0x040fe2000000001c */
[C---:B------:R-:W-:Y:S01]  /*78b0*/  FFMA R29, R81.reuse, R110, R29 ;  /* 0x0000006e511d7223 */ /* 0x040fe2000000001d */
[C---:B------:R-:W-:Y:S01]  /*78c0*/  FFMA R30, R81.reuse, R113, R30 ;  /* 0x00000071511e7223 */ /* 0x040fe2000000001e */
[----:B------:R-:W-:Y:S02]  /*78d0*/  HADD2.F32 R115, -RZ, R156.H1_H1 ;  /* 0x3000009cff737230 */ /* 0x000fe40000004100 */
[C---:B------:R-:W-:Y:S01]  /*78e0*/  FMUL R31, R78.reuse, R38 ;  /* 0x000000264e1f7220 */ /* 0x040fe20000400000 */
[----:B------:R-:W-:Y:S01]  /*78f0*/  F2FP.F16.E5M2.UNPACK_B R162, R162.H1 ;  /* 0x000000a2ffa2723e */ /* 0x000fe200030004ff */
[C---:B------:R-:W-:Y:S01]  /*7900*/  FMUL R38, R78.reuse, R45 ;  /* 0x0000002d4e267220 */ /* 0x040fe20000400000 */
[C---:B------:R-:W-:Y:S01]  /*7910*/  FMUL R45, R78.reuse, R52 ;  /* 0x000000344e2d7220 */ /* 0x040fe20000400000 */
[----:B------:R-:W-:Y:S01]  /*7920*/  F2FP.F16.E5M2.UNPACK_B R163, R163.H1 ;  /* 0x000000a3ffa3723e */ /* 0x000fe200030004ff */
[----:B------:R-:W-:Y:S01]  /*7930*/  FFMA R31, R81, R112, R31 ;  /* 0x00000070511f7223 */ /* 0x000fe2000000001f */
[----:B------:R-:W-:Y:S01]  /*7940*/  FMUL R52, R78, R59 ;  /* 0x0000003b4e347220 */ /* 0x000fe20000400000 */
[----:B------:R-:W-:Y:S01]  /*7950*/  IADD3 R76, PT, PT, R76, 0x1, RZ ;  /* 0x000000014c4c7810 */ /* 0x000fe20007ffe0ff */
[C---:B------:R-:W-:Y:S01]  /*7960*/  FMUL R59, R78.reuse, R66 ;  /* 0x000000424e3b7220 */ /* 0x040fe20000400000 */
[----:B------:R-:W-:Y:S01]  /*7970*/  F2FP.SATFINITE.E5M2.F32.PACK_AB_MERGE_C R66, R13, R12, R14 ;  /* 0x0000000c0d42723e */ /* 0x000fe2000480600e */
[C---:B------:R-:W-:Y:S01]  /*7980*/  FMUL R32, R78.reuse, R39 ;  /* 0x000000274e207220 */ /* 0x040fe20000400000 */
[--C-:B------:R-:W-:Y:S02]  /*7990*/  HADD2.F32 R116, -RZ, R157.reuse.H0_H0 ;  /* 0x2000009dff747230 */ /* 0x100fe40000004100 */
[C---:B------:R-:W-:Y:S01]  /*79a0*/  FMUL R35, R78.reuse, R42 ;  /* 0x0000002a4e237220 */ /* 0x040fe20000400000 */
[----:B------:R-:W-:Y:S02]  /*79b0*/  HADD2.F32 R119, -RZ, R157.H1_H1 ;  /* 0x3000009dff777230 */ /* 0x000fe40000004100 */
[C---:B------:R-:W-:Y:S01]  /*79c0*/  FFMA R32, R81.reuse, R115, R32 ;  /* 0x0000007351207223 */ /* 0x040fe20000000020 */
[----:B------:R-:W-:Y:S01]  /*79d0*/  FMUL R36, R78, R43 ;  /* 0x0000002b4e247220 */ /* 0x000fe20000400000 */
[C---:B------:R-:W-:Y:S01]  /*79e0*/  FFMA R33, R81.reuse, R114, R33 ;  /* 0x0000007251217223 */ /* 0x040fe20000000021 */
[C---:B------:R-:W-:Y:S01]  /*79f0*/  FFMA R34, R81.reuse, R117, R34 ;  /* 0x0000007551227223 */ /* 0x040fe20000000022 */
[--C-:B------:R-:W-:Y:S01]  /*7a00*/  HADD2.F32 R120, -RZ, R158.reuse.H0_H0 ;  /* 0x2000009eff787230 */ /* 0x100fe20000004100 */
[----:B------:R-:W-:Y:S01]  /*7a10*/  F2FP.SATFINITE.E5M2.F32.PACK_AB_MERGE_C R32, R32, R31, RZ ;  /* 0x0000001f2020723e */ /* 0x000fe200048060ff */
[C---:B------:R-:W-:Y:S01]  /*7a20*/  FFMA R35, R81.reuse, R116, R35 ;  /* 0x0000007451237223 */ /* 0x040fe20000000023 */
[----:B------:R-:W-:Y:S02]  /*7a30*/  HADD2.F32 R123, -RZ, R158.H1_H1 ;  /* 0x3000009eff7b7230 */ /* 0x000fe40000004100 */
[----:B------:R-:W-:Y:S01]  /*7a40*/  FMUL R39, R78, R46 ;  /* 0x0000002e4e277220 */ /* 0x000fe20000400000 */
[----:B------:R-:W-:Y:S01]  /*7a50*/  F2FP.SATFINITE.E5M2.F32.PACK_AB_MERGE_C R32, R30, R29, R32 ;  /* 0x0000001d1e20723e */ /* 0x000fe20004806020 */
[C---:B------:R-:W-:Y:S01]  /*7a60*/  FFMA R36, R81.reuse, R119, R36 ;  /* 0x0000007751247223 */ /* 0x040fe20000000024 */
[C---:B------:R-:W-:Y:S01]  /*7a70*/  FMUL R40, R78.reuse, R47 ;  /* 0x0000002f4e287220 */ /* 0x040fe20000400000 */
[C---:B------:R-:W-:Y:S01]  /*7a80*/  FFMA R37, R81.reuse, R118, R37 ;  /* 0x0000007651257223 */ /* 0x040fe20000000025 */
[C---:B------:R-:W-:Y:S01]  /*7a90*/  FFMA R38, R81.reuse, R121, R38 ;  /* 0x0000007951267223 */ /* 0x040fe20000000026 */
[C---:B------:R-:W-:Y:S01]  /*7aa0*/  FMUL R42, R78.reuse, R49 ;  /* 0x000000314e2a7220 */ /* 0x040fe20000400000 */
[--C-:B------:R-:W-:Y:S02]  /*7ab0*/  HADD2.F32 R124, -RZ, R159.reuse.H0_H0 ;  /* 0x2000009fff7c7230 */ /* 0x100fe40000004100 */
[C---:B------:R-:W-:Y:S01]  /*7ac0*/  FFMA R39, R81.reuse, R120, R39 ;  /* 0x0000007851277223 */ /* 0x040fe20000000027 */
[----:B------:R-:W-:Y:S02]  /*7ad0*/  HADD2.F32 R127, -RZ, R159.H1_H1 ;  /* 0x3000009fff7f7230 */ /* 0x000fe40000004100 */
[C---:B------:R-:W-:Y:S01]  /*7ae0*/  FMUL R43, R78.reuse, R50 ;  /* 0x000000324e2b7220 */ /* 0x040fe20000400000 */
[C---:B------:R-:W-:Y:S01]  /*7af0*/  FFMA R40, R81.reuse, R123, R40 ;  /* 0x0000007b51287223 */ /* 0x040fe20000000028 */
[C---:B------:R-:W-:Y:S01]  /*7b00*/  FMUL R44, R78.reuse, R51 ;  /* 0x000000334e2c7220 */ /* 0x040fe20000400000 */
[C---:B------:R-:W-:Y:S01]  /*7b10*/  FFMA R41, R81.reuse, R122, R41 ;  /* 0x0000007a51297223 */ /* 0x040fe20000000029 */
[C---:B------:R-:W-:Y:S01]  /*7b20*/  FMUL R50, R78.reuse, R57 ;  /* 0x000000394e327220 */ /* 0x040fe20000400000 */
[C---:B------:R-:W-:Y:S01]  /*7b30*/  FMUL R57, R78.reuse, R64 ;  /* 0x000000404e397220 */ /* 0x040fe20000400000 */
[----:B------:R-:W-:Y:S01]  /*7b40*/  FFMA R42, R81, R125, R42 ;  /* 0x0000007d512a7223 */ /* 0x000fe2000000002a */
[C---:B------:R-:W-:Y:S01]  /*7b50*/  FMUL R46, R78.reuse, R53 ;  /* 0x000000354e2e7220 */ /* 0x040fe20000400000 */
[--C-:B------:R-:W-:Y:S01]  /*7b60*/  HADD2.F32 R128, -RZ, R160.reuse.H0_H0 ;  /* 0x200000a0ff807230 */ /* 0x100fe20000004100 */
[----:B------:R-:W-:Y:S01]  /*7b70*/  F2FP.SATFINITE.E5M2.F32.PACK_AB_MERGE_C R64, R5, R4, R86 ;  /* 0x000000040540723e */ /* 0x000fe20004806056 */
[C---:B------:R-:W-:Y:S01]  /*7b80*/  FMUL R51, R78.reuse, R58 ;  /* 0x0000003a4e337220 */ /* 0x040fe20000400000 */
[C---:B------:R-:W-:Y:S01]  /*7b90*/  FMUL R53, R78.reuse, R60 ;  /* 0x0000003c4e357220 */ /* 0x040fe20000400000 */
[C---:B------:R-:W-:Y:S01]  /*7ba0*/  FFMA R43, R81.reuse, R124, R43 ;  /* 0x0000007c512b7223 */ /* 0x040fe2000000002b */
[----:B------:R-:W-:Y:S02]  /*7bb0*/  HADD2.F32 R131, -RZ, R160.H1_H1 ;  /* 0x300000a0ff837230 */ /* 0x000fe40000004100 */
[C---:B------:R-:W-:Y:S01]  /*7bc0*/  FMUL R47, R78.reuse, R54 ;  /* 0x000000364e2f7220 */ /* 0x040fe20000400000 */
[C---:B------:R-:W-:Y:S01]  /*7bd0*/  FMUL R58, R78.reuse, R65 ;  /* 0x000000414e3a7220 */ /* 0x040fe20000400000 */
[----:B------:R-:W-:Y:S01]  /*7be0*/  FMUL R60, R78, R67 ;  /* 0x000000434e3c7220 */ /* 0x000fe20000400000 */
[----:B------:R-:W-:Y:S01]  /*7bf0*/  F2FP.SATFINITE.E5M2.F32.PACK_AB_MERGE_C R5, R20, R11, RZ ;  /* 0x0000000b1405723e */ /* 0x000fe200048060ff */
[----:B------:R-:W-:Y:S01]  /*7c00*/  FFMA R44, R81, R127, R44 ;  /* 0x0000007f512c7223 */ /* 0x000fe2000000002c */
[C---:B------:R-:W-:Y:S01]  /*7c10*/  FMUL R48, R78.reuse, R55 ;  /* 0x000000374e307220 */ /* 0x040fe20000400000 */
[----:B------:R-:W-:Y:S01]  /*7c20*/  F2FP.SATFINITE.E5M2.F32.PACK_AB_MERGE_C R65, R9, R8, R138 ;  /* 0x000000080941723e */ /* 0x000fe2000480608a */
[----:B------:R-:W-:Y:S01]  /*7c30*/  FFMA R45, R81, R126, R45 ;  /* 0x0000007e512d7223 */ /* 0x000fe2000000002d */
[----:B------:R-:W-:Y:S01]  /*7c40*/  F2FP.SATFINITE.E5M2.F32.PACK_AB_MERGE_C R67, R17, R16, R18 ;  /* 0x000000101143723e */ /* 0x000fe20004806012 */
[----:B------:R-:W-:Y:S01]  /*7c50*/  FMUL R49, R78, R56 ;  /* 0x000000384e317220 */ /* 0x000fe20000400000 */
[C---:B------:R-:W-:Y:S01]  /*7c60*/  FFMA R46, R81.reuse, R129, R46 ;  /* 0x00000081512e7223 */ /* 0x040fe2000000002e */
[--C-:B------:R-:W-:Y:S02]  /*7c70*/  HADD2.F32 R132, -RZ, R161.reuse.H0_H0 ;  /* 0x200000a1ff847230 */ /* 0x100fe40000004100 */
[C---:B------:R-:W-:Y:S01]  /*7c80*/  FFMA R47, R81.reuse, R128, R47 ;  /* 0x00000080512f7223 */ /* 0x040fe2000000002f */
[----:B------:R1:W-:Y:S01]  /*7c90*/  STS.128 [R172+UR49+0x6200], R64 ;  /* 0x00620040ac007988 */ /* 0x0003e20008000c31 */
[----:B------:R-:W-:Y:S01]  /*7ca0*/  HADD2.F32 R135, -RZ, R161.H1_H1 ;  /* 0x300000a1ff877230 */ /* 0x000fe20000004100 */
[----:B------:R-:W-:Y:S01]  /*7cb0*/  F2FP.SATFINITE.E5M2.F32.PACK_AB_MERGE_C R5, R10, R7, R5 ;  /* 0x000000070a05723e */ /* 0x000fe20004806005 */
[C---:B------:R-:W-:Y:S01]  /*7cc0*/  FFMA R48, R81.reuse, R131, R48 ;  /* 0x0000008351307223 */ /* 0x040fe20000000030 */
[----:B------:R-:W-:Y:S01]  /*7cd0*/  F2FP.SATFINITE.E5M2.F32.PACK_AB_MERGE_C R7, R28, R27, RZ ;  /* 0x0000001b1c07723e */ /* 0x000fe200048060ff */
        /* <DEDUP_REMOVED lines=8> */
[----:B------:R-:W-:Y:S01]  /*7d60*/  FMUL R56, R78, R63 ;  /* 0x0000003f4e387220 */ /* 0x000fe20000400000 */
[----:B------:R-:W-:Y:S01]  /*7d70*/  F2FP.SATFINITE.E5M2.F32.PACK_AB_MERGE_C R4, R2, R0, R3 ;  /* 0x000000000204723e */ /* 0x000fe20004806003 */
[C---:B------:R-:W-:Y:S01]  /*7d80*/  FFMA R53, R81.reuse, R134, R53 ;  /* 0x0000008651357223 */ /* 0x040fe20000000035 */
[----:B------:R-:W-:Y:S01]  /*7d90*/  F2FP.SATFINITE.E5M2.F32.PACK_AB_MERGE_C R7, R26, R25, R7 ;  /* 0x000000191a07723e */ /* 0x000fe20004806007 */
[C---:B------:R-:W-:Y:S01]  /*7da0*/  FFMA R54, R81.reuse, R137, R54 ;  /* 0x0000008951367223 */ /* 0x040fe20000000036 */
[--C-:B------:R-:W-:Y:S02]  /*7db0*/  HADD2.F32 R84, -RZ, R163.reuse.H0_H0 ;  /* 0x200000a3ff547230 */ /* 0x100fe40000004100 */
[C---:B------:R-:W-:Y:S01]  /*7dc0*/  FFMA R55, R81.reuse, R136, R55 ;  /* 0x0000008851377223 */ /* 0x040fe20000000037 */
[----:B------:R-:W-:Y:S01]  /*7dd0*/  HADD2.F32 R85, -RZ, R163.H1_H1 ;  /* 0x300000a3ff557230 */ /* 0x000fe20000004100 */
[----:B------:R1:W-:Y:S01]  /*7de0*/  STS.128 [R204+0x6010], R4 ;  /* 0x00601004cc007388 */ /* 0x0003e20000000c00 */
[----:B------:R-:W-:Y:S01]  /*7df0*/  F2FP.SATFINITE.E5M2.F32.PACK_AB_MERGE_C R35, R36, R35, RZ ;  /* 0x000000232423723e */ /* 0x000fe200048060ff */
[C---:B------:R-:W-:Y:S01]  /*7e00*/  FFMA R56, R81.reuse, R139, R56 ;  /* 0x0000008b51387223 */ /* 0x040fe20000000038 */
[----:B------:R-:W-:Y:S01]  /*7e10*/  F2FP.SATFINITE.E5M2.F32.PACK_AB_MERGE_C R39, R40, R39, RZ ;  /* 0x000000272827723e */ /* 0x000fe200048060ff */
[C---:B------:R-:W-:Y:S01]  /*7e20*/  FFMA R57, R81.reuse, R82, R57 ;  /* 0x0000005251397223 */ /* 0x040fe20000000039 */
[----:B------:R-:W-:Y:S01]  /*7e30*/  F2FP.SATFINITE.E5M2.F32.PACK_AB_MERGE_C R43, R44, R43, RZ ;  /* 0x0000002b2c2b723e */ /* 0x000fe200048060ff */
[C---:B------:R-:W-:Y:S01]  /*7e40*/  FFMA R58, R81.reuse, R83, R58 ;  /* 0x00000053513a7223 */ /* 0x040fe2000000003a */
[C---:B------:R-:W-:Y:S01]  /*7e50*/  FFMA R59, R81.reuse, R84, R59 ;  /* 0x00000054513b7223 */ /* 0x040fe2000000003b */
[----:B------:R-:W-:Y:S01]  /*7e60*/  F2FP.SATFINITE.E5M2.F32.PACK_AB_MERGE_C R33, R34, R33, R35 ;  /* 0x000000212221723e */ /* 0x000fe20004806023 */
        /* <DEDUP_REMOVED lines=11> */
[----:B------:R-:W-:Y:S05]  /*7f20*/  F2FP.SATFINITE.E5M2.F32.PACK_AB_MERGE_C R51, R58, R57, R59 ;  /* 0x000000393a33723e */ /* 0x000fea000480603b */
        /* <DEDUP_REMOVED lines=9> */
[----:B------:R-:W-:Y:S02]  /*7fc0*/  UIADD3 UR8, UP0, UPT, UR52, 0x680, URZ ;  /* 0x0000068034087890 */ /* 0x000fe4000ff1e0ff */
[----:B------:R-:W-:Y:S02]  /*7fd0*/  UIADD3 UR5, UPT, UPT, UR41, 0x40, URZ ;  /* 0x0000004029057890 */ /* 0x000fe4000fffe0ff */
[----:B------:R-:W-:Y:S02]  /*7fe0*/  UIADD3 UR4, UPT, UPT, UR49, 0x6200, URZ ;  /* 0x0000620031047890 */ /* 0x000fe4000fffe0ff */
[----:B------:R-:W-:Y:S01]  /*7ff0*/  UIADD3.X UR9, UPT, UPT, URZ, UR53, URZ, UP0, !UPT ;  /* 0x00000035ff097290 */ /* 0x000fe200087fe4ff */
[----:B------:R-:W-:Y:S01]  /*8000*/  UMOV UR6, UR42 ;  /* 0x0000002a00067c82 */ /* 0x000fe20008000000 */
[----:B------:R-:W-:Y:S07]  /*8010*/  UMOV UR7, UR36 ;  /* 0x0000002400077c82 */ /* 0x000fee0008000000 */
[----:B------:R2:W-:Y:S01]  /*8020*/  UTMASTG.3D [UR4], [UR8] ;  /* 0x00000004080073b5 */ /* 0x0005e20008010000 */
[----:B------:R0:W-:Y:S01]  /*8030*/  UTMACMDFLUSH ;  /* 0x00000000000079b7 */ /* 0x0001e20000000000 */
[----:B--2---:R-:W-:Y:S04]  /*8040*/  DEPBAR.LE SB0, 0x1 ;  /* 0x000080400000791a */ /* 0x004fe80000000000 */
.L_x_105:
[----:B------:R-:W-:Y:S05]  /*8050*/  BSYNC.RECONVERGENT B0 ;  /* 0x0000000000007941 */ /* 0x000fea0003800200 */
.L_x_104:
[----:B------:R-:W-:Y:S01]  /*8060*/  BAR.SYNC.DEFER_BLOCKING 0x1, 0x80 ;  /* 0x0042000000007b1d */ /* 0x000fe20000010000 */
[----:B------:R-:W-:Y:S01]  /*8070*/  ISETP.NE.AND P2, PT, R194, RZ, PT ;  /* 0x000000ffc200720c */ /* 0x000fe20003f45270 */
[----:B------:R-:W-:Y:S01]  /*8080*/  IMAD.IADD R20, R75, 0x1, R147 ;  /* 0x000000014b147824 */ /* 0x000fe200078e0293 */
[----:B------:R-:W-:Y:S01]  /*8090*/  ISETP.NE.AND P0, PT, R195, 0x2, PT ;  /* 0x00000002c300780c */ /* 0x000fe20003f05270 */
[----:B------:R-:W-:Y:S01]  /*80a0*/  IMAD.IADD R21, R77, 0x1, R170 ;  /* 0x000000014d157824 */ /* 0x000fe200078e02aa */
[----:B------:R-:W-:Y:S02]  /*80b0*/  ISETP.NE.AND P1, PT, R76, 0x4, PT ;  /* 0x000000044c00780c */ /* 0x000fe40003f25270 */
[----:B------:R-:W-:Y:S02]  /*80c0*/  SEL R3, RZ, 0x1, P0 ;  /* 0x00000001ff037807 */ /* 0x000fe40000000000 */
[----:B------:R-:W-:Y:S02]  /*80d0*/  SEL R0, RZ, 0x1, P1 ;  /* 0x00000001ff007807 */ /* 0x000fe40000800000 */
[----:B------:R-:W-:Y:S02]  /*80e0*/  LOP3.LUT R182, R182, R3, RZ, 0x3c, !PT ;  /* 0x00000003b6b67212 */ /* 0x000fe400078e3cff */
[----:B------:R-:W-:Y:S02]  /*80f0*/  LOP3.LUT R183, R183, R0, RZ, 0x3c, !PT ;  /* 0x00000000b7b77212 */ /* 0x000fe400078e3cff */
[----:B------:R-:W-:Y:S02]  /*8100*/  @P2 R2UR UR36, R179 ;  /* 0x00000000b32422ca */ /* 0x000fe400000e0000 */
[----:B------:R-:W-:Y:S02]  /*8110*/  SEL R195, R195, RZ, P0 ;  /* 0x000000ffc3c37207 */ /* 0x000fe40000000000 */
[----:B------:R-:W-:Y:S01]  /*8120*/  SEL R76, R76, RZ, P1 ;  /* 0x000000ff4c4c7207 */ /* 0x000fe20000800000 */
[----:B------:R-:W-:Y:S10]  /*8130*/  @P2 BRA `(.L_x_106) ;  /* 0xffffffc400bc2947 */ /* 0x000ff4000383ffff */
[----:B------:R-:W-:Y:S05]  /*8140*/  EXIT ;  /* 0x000000000000794d */ /* 0x000fea0003800000 */
.L_x_19:
[----:B--2---:R2:W1:Y:S02]  /*8150*/  SYNCS.PHASECHK.TRANS64.TRYWAIT P0, [R3+URZ+0xf0], R2 ;  /* 0x0000f002030075a7 */ /* 0x00446400080011ff */
[----:B-1----:R-:W-:Y:S05]  /*8160*/  @!P0 NANOSLEEP.SYNCS 0x989680 ;  /* 0x009896800000895d */ /* 0x002fea0003900000 */
[----:B------:R-:W1:Y:S02]  /*8170*/  @!P0 SYNCS.PHASECHK.TRANS64 P0, [R3+URZ+0xf0], R2 ;  /* 0x0000f002030085a7 */ /* 0x000e6400080010ff */
[----:B-1----:R-:W-:Y:S05]  /*8180*/  @!P0 BRA `(.L_x_19) ;  /* 0xfffffffc00f08947 */ /* 0x002fea000383ffff */
[----:B------:R-:W-:Y:S05]  /*8190*/  BRA `(.L_x_107) ;  /* 0xffffff9400087947 */ /* 0x000fea000383ffff */
.L_x_22:
[----:B-1----:R-:W-:-:S07]  /*81a0*/  MOV R2, UR33 ;  /* 0x0000002100027c02 */ /* 0x002fce0008000f00 */
.L_x_108:
[----:B-1----:R1:W2:Y:S02]  /*81b0*/  SYNCS.PHASECHK.TRANS64.TRYWAIT P0, [R2+URZ+0x28], R5 ;  /* 0x00002805020075a7 */ /* 0x0022a400080011ff */
[----:B--2---:R-:W-:Y:S05]  /*81c0*/  @!P0 NANOSLEEP.SYNCS 0x989680 ;  /* 0x009896800000895d */ /* 0x004fea0003900000 */
[----:B------:R-:W2:Y:S02]  /*81d0*/  @!P0 SYNCS.PHASECHK.TRANS64 P0, [R2+URZ+0x28], R5 ;  /* 0x00002805020085a7 */ /* 0x000ea400080010ff */
[----:B--2---:R-:W-:Y:S05]  /*81e0*/  @!P0 BRA `(.L_x_108) ;  /* 0xfffffffc00f08947 */ /* 0x004fea000383ffff */
[----:B------:R-:W-:Y:S05]  /*81f0*/  BRA `(.L_x_21) ;  /* 0xffffff9400587947 */ /* 0x000fea000383ffff */
.L_x_28:
[----:B-1----:R-:W-:-:S07]  /*8200*/  MOV R2, UR17 ;  /* 0x0000001100027c02 */ /* 0x002fce0008000f00 */
.L_x_109:
[----:B-1----:R1:W2:Y:S02]  /*8210*/  SYNCS.PHASECHK.TRANS64.TRYWAIT P0, [R2+URZ+0x28], R5 ;  /* 0x00002805020075a7 */ /* 0x0022a400080011ff */
[----:B--2---:R-:W-:Y:S05]  /*8220*/  @!P0 NANOSLEEP.SYNCS 0x989680 ;  /* 0x009896800000895d */ /* 0x004fea0003900000 */
[----:B------:R-:W2:Y:S02]  /*8230*/  @!P0 SYNCS.PHASECHK.TRANS64 P0, [R2+URZ+0x28], R5 ;  /* 0x00002805020085a7 */ /* 0x000ea400080010ff */
[----:B--2---:R-:W-:Y:S05]  /*8240*/  @!P0 BRA `(.L_x_109) ;  /* 0xfffffffc00f08947 */ /* 0x004fea000383ffff */
[----:B------:R-:W-:Y:S05]  /*8250*/  BRA `(.L_x_27) ;  /* 0xffffff9400fc7947 */ /* 0x000fea000383ffff */
.L_x_32:
[----:B-1----:R1:W2:Y:S02]  /*8260*/  SYNCS.PHASECHK.TRANS64.TRYWAIT P0, [R2+URZ+0x80], R3 ;  /* 0x00008003020075a7 */ /* 0x0022a400080011ff */
[----:B--2---:R-:W-:Y:S05]  /*8270*/  @!P0 NANOSLEEP.SYNCS 0x989680 ;  /* 0x009896800000895d */ /* 0x004fea0003900000 */
[----:B------:R-:W2:Y:S02]  /*8280*/  @!P0 SYNCS.PHASECHK.TRANS64 P0, [R2+URZ+0x80], R3 ;  /* 0x00008003020085a7 */ /* 0x000ea400080010ff */
[----:B--2---:R-:W-:Y:S05]  /*8290*/  @!P0 BRA `(.L_x_32) ;  /* 0xfffffffc00f08947 */ /* 0x004fea000383ffff */
[----:B------:R-:W-:Y:S05]  /*82a0*/  BRA `(.L_x_110) ;  /* 0xffffff9800887947 */ /* 0x000fea000383ffff */
.L_x_36:
[----:B----4-:R-:W-:-:S07]  /*82b0*/  MOV R0, UR5 ;  /* 0x0000000500007c02 */ /* 0x010fce0008000f00 */
.L_x_111:
[----:B-1----:R1:W2:Y:S02]  /*82c0*/  SYNCS.PHASECHK.TRANS64.TRYWAIT P0, [R0+URZ], R3 ;  /* 0x00000003000075a7 */ /* 0x0022a400080011ff */
[----:B--2---:R-:W-:Y:S05]  /*82d0*/  @!P0 NANOSLEEP.SYNCS 0x989680 ;  /* 0x009896800000895d */ /* 0x004fea0003900000 */
[----:B------:R-:W2:Y:S02]  /*82e0*/  @!P0 SYNCS.PHASECHK.TRANS64 P0, [R0+URZ], R3 ;  /* 0x00000003000085a7 */ /* 0x000ea400080010ff */
[----:B--2---:R-:W-:Y:S05]  /*82f0*/  @!P0 BRA `(.L_x_111) ;  /* 0xfffffffc00f08947 */ /* 0x004fea000383ffff */
[----:B------:R-:W-:Y:S05]  /*8300*/  BRA `(.L_x_112) ;  /* 0xffffff9c00f87947 */ /* 0x000fea000383ffff */
.L_x_37:
[----:B----4-:R-:W-:-:S07]  /*8310*/  MOV R0, UR5 ;  /* 0x0000000500007c02 */ /* 0x010fce0008000f00 */
.L_x_113:
[----:B-1----:R1:W2:Y:S02]  /*8320*/  SYNCS.PHASECHK.TRANS64.TRYWAIT P0, [R0+URZ], R3 ;  /* 0x00000003000075a7 */ /* 0x0022a400080011ff */
[----:B--2---:R-:W-:Y:S05]  /*8330*/  @!P0 NANOSLEEP.SYNCS 0x989680 ;  /* 0x009896800000895d */ /* 0x004fea0003900000 */
[----:B------:R-:W2:Y:S02]  /*8340*/  @!P0 SYNCS.PHASECHK.TRANS64 P0, [R0+URZ], R3 ;  /* 0x00000003000085a7 */ /* 0x000ea400080010ff */
[----:B--2---:R-:W-:Y:S05]  /*8350*/  @!P0 BRA `(.L_x_113) ;  /* 0xfffffffc00f08947 */ /* 0x004fea000383ffff */
[----:B------:R-:W-:Y:S05]  /*8360*/  BRA `(.L_x_114) ;  /* 0xffffffa000047947 */ /* 0x000fea000383ffff */
.L_x_38:
[----:B----4-:R-:W-:-:S07]  /*8370*/  MOV R0, UR5 ;  /* 0x0000000500007c02 */ /* 0x010fce0008000f00 */
.L_x_115:
[----:B-1----:R1:W2:Y:S02]  /*8380*/  SYNCS.PHASECHK.TRANS64.TRYWAIT P0, [R0+URZ], R3 ;  /* 0x00000003000075a7 */ /* 0x0022a400080011ff */
[----:B--2---:R-:W-:Y:S05]  /*8390*/  @!P0 NANOSLEEP.SYNCS 0x989680 ;  /* 0x009896800000895d */ /* 0x004fea0003900000 */
[----:B------:R-:W2:Y:S02]  /*83a0*/  @!P0 SYNCS.PHASECHK.TRANS64 P0, [R0+URZ], R3 ;  /* 0x00000003000085a7 */ /* 0x000ea400080010ff */
[----:B--2---:R-:W-:Y:S05]  /*83b0*/  @!P0 BRA `(.L_x_115) ;  /* 0xfffffffc00f08947 */ /* 0x004fea000383ffff */
[----:B------:R-:W-:Y:S05]  /*83c0*/  BRA `(.L_x_116) ;  /* 0xffffffa000107947 */ /* 0x000fea000383ffff */
.L_x_39:
[----:B----4-:R-:W-:-:S07]  /*83d0*/  MOV R0, UR5 ;  /* 0x0000000500007c02 */ /* 0x010fce0008000f00 */
.L_x_117:
[----:B-1----:R1:W2:Y:S02]  /*83e0*/  SYNCS.PHASECHK.TRANS64.TRYWAIT P0, [R0+URZ], R3 ;  /* 0x00000003000075a7 */ /* 0x0022a400080011ff */
[----:B--2---:R-:W-:Y:S05]  /*83f0*/  @!P0 NANOSLEEP.SYNCS 0x989680 ;  /* 0x009896800000895d */ /* 0x004fea0003900000 */
[----:B------:R-:W2:Y:S02]  /*8400*/  @!P0 SYNCS.PHASECHK.TRANS64 P0, [R0+URZ], R3 ;  /* 0x00000003000085a7 */ /* 0x000ea400080010ff */
[----:B--2---:R-:W-:Y:S05]  /*8410*/  @!P0 BRA `(.L_x_117) ;  /* 0xfffffffc00f08947 */ /* 0x004fea000383ffff */
[----:B------:R-:W-:Y:S05]  /*8420*/  BRA `(.L_x_118) ;  /* 0xffffffa0001c7947 */ /* 0x000fea000383ffff */
.L_x_42:
[----:B-1----:R1:W2:Y:S02]  /*8430*/  SYNCS.PHASECHK.TRANS64.TRYWAIT P0, [R0+URZ+0xe0], R5 ;  /* 0x0000e005000075a7 */ /* 0x0022a400080011ff */
[----:B--2---:R-:W-:Y:S05]  /*8440*/  @!P0 NANOSLEEP.SYNCS 0x989680 ;  /* 0x009896800000895d */ /* 0x004fea0003900000 */
[----:B------:R-:W2:Y:S02]  /*8450*/  @!P0 SYNCS.PHASECHK.TRANS64 P0, [R0+URZ+0xe0], R5 ;  /* 0x0000e005000085a7 */ /* 0x000ea400080010ff */
[----:B--2---:R-:W-:Y:S05]  /*8460*/  @!P0 BRA `(.L_x_42) ;  /* 0xfffffffc00f08947 */ /* 0x004fea000383ffff */
[----:B------:R-:W-:Y:S05]  /*8470*/  BRA `(.L_x_119) ;  /* 0xffffffa000787947 */ /* 0x000fea000383ffff */
.L_x_43:
[----:B------:R-:W-:-:S07]  /*8480*/  MOV R0, UR5 ;  /* 0x0000000500007c02 */ /* 0x000fce0008000f00 */
.L_x_120:
[----:B-1----:R1:W2:Y:S02]  /*8490*/  SYNCS.PHASECHK.TRANS64.TRYWAIT P0, [R0+URZ+0x90], R5 ;  /* 0x00009005000075a7 */ /* 0x0022a400080011ff */
[----:B--2---:R-:W-:Y:S05]  /*84a0*/  @!P0 NANOSLEEP.SYNCS 0x989680 ;  /* 0x009896800000895d */ /* 0x004fea0003900000 */
[----:B------:R-:W2:Y:S02]  /*84b0*/  @!P0 SYNCS.PHASECHK.TRANS64 P0, [R0+URZ+0x90], R5 ;  /* 0x00009005000085a7 */ /* 0x000ea400080010ff */
[----:B--2---:R-:W-:Y:S05]  /*84c0*/  @!P0 BRA `(.L_x_120) ;  /* 0xfffffffc00f08947 */ /* 0x004fea000383ffff */
[----:B------:R-:W-:Y:S05]  /*84d0*/  BRA `(.L_x_121) ;  /* 0xffffffa000887947 */ /* 0x000fea000383ffff */
.L_x_44:
[----:B-1----:R1:W2:Y:S02]  /*84e0*/  SYNCS.PHASECHK.TRANS64.TRYWAIT P1, [R0+URZ+0x80], R5 ;  /* 0x00008005000075a7 */ /* 0x0022a400080211ff */
[----:B--2---:R-:W-:Y:S05]  /*84f0*/  @!P1 NANOSLEEP.SYNCS 0x989680 ;  /* 0x009896800000995d */ /* 0x004fea0003900000 */
[----:B------:R-:W2:Y:S02]  /*8500*/  @!P1 SYNCS.PHASECHK.TRANS64 P1, [R0+URZ+0x80], R5 ;  /* 0x00008005000095a7 */ /* 0x000ea400080210ff */
[----:B--2---:R-:W-:Y:S05]  /*8510*/  @!P1 BRA `(.L_x_44) ;  /* 0xfffffffc00f09947 */ /* 0x004fea000383ffff */
[----:B------:R-:W-:Y:S05]  /*8520*/  BRA `(.L_x_122) ;  /* 0xffffffa000b87947 */ /* 0x000fea000383ffff */
.L_x_47:
[----:B------:R-:W-:-:S07]  /*8530*/  MOV R0, UR5 ;  /* 0x0000000500007c02 */ /* 0x000fce0008000f00 */
.L_x_123:
[----:B-1----:R1:W2:Y:S02]  /*8540*/  SYNCS.PHASECHK.TRANS64.TRYWAIT P0, [R0+URZ+0x90], R3 ;  /* 0x00009003000075a7 */ /* 0x0022a400080011ff */
[----:B--2---:R-:W-:Y:S05]  /*8550*/  @!P0 NANOSLEEP.SYNCS 0x989680 ;  /* 0x009896800000895d */ /* 0x004fea0003900000 */
[----:B------:R-:W2:Y:S02]  /*8560*/  @!P0 SYNCS.PHASECHK.TRANS64 P0, [R0+URZ+0x90], R3 ;  /* 0x00009003000085a7 */ /* 0x000ea400080010ff */
[----:B--2---:R-:W-:Y:S05]  /*8570*/  @!P0 BRA `(.L_x_123) ;  /* 0xfffffffc00f08947 */ /* 0x004fea000383ffff */
[----:B------:R-:W-:Y:S05]  /*8580*/  BRA `(.L_x_46) ;  /* 0xffffffa4000c7947 */ /* 0x000fea000383ffff */
.L_x_54:
[----:B-1----:R1:W2:Y:S02]  /*8590*/  SYNCS.PHASECHK.TRANS64.TRYWAIT P1, [R0+URZ+0x80], R5 ;  /* 0x00008005000075a7 */ /* 0x0022a400080211ff */
[----:B--2---:R-:W-:Y:S05]  /*85a0*/  @!P1 NANOSLEEP.SYNCS 0x989680 ;  /* 0x009896800000995d */ /* 0x004fea0003900000 */
[----:B------:R-:W2:Y:S02]  /*85b0*/  @!P1 SYNCS.PHASECHK.TRANS64 P1, [R0+URZ+0x80], R5 ;  /* 0x00008005000095a7 */ /* 0x000ea400080210ff */
[----:B--2---:R-:W-:Y:S05]  /*85c0*/  @!P1 BRA `(.L_x_54) ;  /* 0xfffffffc00f09947 */ /* 0x004fea000383ffff */
[----:B------:R-:W-:Y:S05]  /*85d0*/  BRA `(.L_x_124) ;  /* 0xffffffa800647947 */ /* 0x000fea000383ffff */
.L_x_55:
[----:B------:R-:W-:-:S07]  /*85e0*/  MOV R3, UR9 ;  /* 0x0000000900037c02 */ /* 0x000fce0008000f00 */
.L_x_125:
[----:B-1----:R1:W2:Y:S02]  /*85f0*/  SYNCS.PHASECHK.TRANS64.TRYWAIT P0, [R3+URZ+0xc0], R0 ;  /* 0x0000c000030075a7 */ /* 0x0022a400080011ff */
[----:B--2---:R-:W-:Y:S05]  /*8600*/  @!P0 NANOSLEEP.SYNCS 0x989680 ;  /* 0x009896800000895d */ /* 0x004fea0003900000 */
[----:B------:R-:W2:Y:S02]  /*8610*/  @!P0 SYNCS.PHASECHK.TRANS64 P0, [R3+URZ+0xc0], R0 ;  /* 0x0000c000030085a7 */ /* 0x000ea400080010ff */
[----:B--2---:R-:W-:Y:S05]  /*8620*/  @!P0 BRA `(.L_x_125) ;  /* 0xfffffffc00f08947 */ /* 0x004fea000383ffff */
[----:B------:R-:W-:Y:S05]  /*8630*/  BRA `(.L_x_126) ;  /* 0xffffffa800987947 */ /* 0x000fea000383ffff */
.L_x_58:
[----:B------:R-:W-:Y:S07]  /*8640*/  MOV R0, UR7 ;  /* 0x0000000700007c02 */ /* 0x000fee0008000f00 */
.L_x_127:
[----:B-1----:R1:W2:Y:S02]  /*8650*/  SYNCS.PHASECHK.TRANS64.TRYWAIT P0, [R0+URZ], R3 ;  /* 0x00000003000075a7 */ /* 0x0022a400080011ff */
[----:B--2---:R-:W-:Y:S05]  /*8660*/  @!P0 NANOSLEEP.SYNCS 0x989680 ;  /* 0x009896800000895d */ /* 0x004fea0003900000 */
[----:B------:R-:W2:Y:S02]  /*8670*/  @!P0 SYNCS.PHASECHK.TRANS64 P0, [R0+URZ], R3 ;  /* 0x00000003000085a7 */ /* 0x000ea400080010ff */
[----:B--2---:R-:W-:Y:S05]  /*8680*/  @!P0 BRA `(.L_x_127) ;  /* 0xfffffffc00f08947 */ /* 0x004fea000383ffff */
[----:B------:R-:W-:Y:S05]  /*8690*/  BRA `(.L_x_57) ;  /* 0xffffffa800b87947 */ /* 0x000fea000383ffff */
.L_x_61:
[----:B------:R-:W-:-:S07]  /*86a0*/  MOV R0, UR5 ;  /* 0x0000000500007c02 */ /* 0x000fce0008000f00 */
.L_x_128:
[----:B--2---:R2:W3:Y:S02]  /*86b0*/  SYNCS.PHASECHK.TRANS64.TRYWAIT P0, [R0+URZ], R3 ;  /* 0x00000003000075a7 */ /* 0x0044e400080011ff */
[----:B---3--:R-:W-:Y:S05]  /*86c0*/  @!P0 NANOSLEEP.SYNCS 0x989680 ;  /* 0x009896800000895d */ /* 0x008fea0003900000 */
[----:B------:R-:W3:Y:S02]  /*86d0*/  @!P0 SYNCS.PHASECHK.TRANS64 P0, [R0+URZ], R3 ;  /* 0x00000003000085a7 */ /* 0x000ee400080010ff */
[----:B---3--:R-:W-:Y:S05]  /*86e0*/  @!P0 BRA `(.L_x_128) ;  /* 0xfffffffc00f08947 */ /* 0x008fea000383ffff */
[----:B------:R-:W-:Y:S05]  /*86f0*/  BRA `(.L_x_129) ;  /* 0xffffffac00587947 */ /* 0x000fea000383ffff */
.L_x_62:
[----:B------:R-:W-:-:S07]  /*8700*/  MOV R0, UR5 ;  /* 0x0000000500007c02 */ /* 0x000fce0008000f00 */
.L_x_130:
[----:B--2---:R2:W3:Y:S02]  /*8710*/  SYNCS.PHASECHK.TRANS64.TRYWAIT P0, [R0+URZ], R3 ;  /* 0x00000003000075a7 */ /* 0x0044e400080011ff */
[----:B---3--:R-:W-:Y:S05]  /*8720*/  @!P0 NANOSLEEP.SYNCS 0x989680 ;  /* 0x009896800000895d */ /* 0x008fea0003900000 */
[----:B------:R-:W3:Y:S02]  /*8730*/  @!P0 SYNCS.PHASECHK.TRANS64 P0, [R0+URZ], R3 ;  /* 0x00000003000085a7 */ /* 0x000ee400080010ff */
[----:B---3--:R-:W-:Y:S05]  /*8740*/  @!P0 BRA `(.L_x_130) ;  /* 0xfffffffc00f08947 */ /* 0x008fea000383ffff */
[----:B------:R-:W-:Y:S05]  /*8750*/  BRA `(.L_x_131) ;  /* 0xffffffac00647947 */ /* 0x000fea000383ffff */
.L_x_63:
[----:B------:R-:W-:-:S07]  /*8760*/  MOV R0, UR5 ;  /* 0x0000000500007c02 */ /* 0x000fce0008000f00 */
.L_x_132:
[----:B--2---:R2:W3:Y:S02]  /*8770*/  SYNCS.PHASECHK.TRANS64.TRYWAIT P0, [R0+URZ], R3 ;  /* 0x00000003000075a7 */ /* 0x0044e400080011ff */
[----:B---3--:R-:W-:Y:S05]  /*8780*/  @!P0 NANOSLEEP.SYNCS 0x989680 ;  /* 0x009896800000895d */ /* 0x008fea0003900000 */
[----:B------:R-:W3:Y:S02]  /*8790*/  @!P0 SYNCS.PHASECHK.TRANS64 P0, [R0+URZ], R3 ;  /* 0x00000003000085a7 */ /* 0x000ee400080010ff */
[----:B---3--:R-:W-:Y:S05]  /*87a0*/  @!P0 BRA `(.L_x_132) ;  /* 0xfffffffc00f08947 */ /* 0x008fea000383ffff */
[----:B------:R-:W-:Y:S05]  /*87b0*/  BRA `(.L_x_133) ;  /* 0xffffffac00707947 */ /* 0x000fea000383ffff */
.L_x_64:
[----:B------:R-:W-:-:S07]  /*87c0*/  MOV R0, UR7 ;  /* 0x0000000700007c02 */ /* 0x000fce0008000f00 */
.L_x_134:
[----:B--2---:R2:W3:Y:S02]  /*87d0*/  SYNCS.PHASECHK.TRANS64.TRYWAIT P0, [R0+URZ], R3 ;  /* 0x00000003000075a7 */ /* 0x0044e400080011ff */
[----:B---3--:R-:W-:Y:S05]  /*87e0*/  @!P0 NANOSLEEP.SYNCS 0x989680 ;  /* 0x009896800000895d */ /* 0x008fea0003900000 */
[----:B------:R-:W3:Y:S02]  /*87f0*/  @!P0 SYNCS.PHASECHK.TRANS64 P0, [R0+URZ], R3 ;  /* 0x00000003000085a7 */ /* 0x000ee400080010ff */
[----:B---3--:R-:W-:Y:S05]  /*8800*/  @!P0 BRA `(.L_x_134) ;  /* 0xfffffffc00f08947 */ /* 0x008fea000383ffff */
[----:B------:R-:W-:Y:S05]  /*8810*/  BRA `(.L_x_135) ;  /* 0xffffffac007c7947 */ /* 0x000fea000383ffff */
.L_x_69:
[----:B--2---:R2:W3:Y:S02]  /*8820*/  SYNCS.PHASECHK.TRANS64.TRYWAIT P0, [R0+URZ+0x80], R3 ;  /* 0x00008003000075a7 */ /* 0x0044e400080011ff */
[----:B---3--:R-:W-:Y:S05]  /*8830*/  @!P0 NANOSLEEP.SYNCS 0x989680 ;  /* 0x009896800000895d */ /* 0x008fea0003900000 */
[----:B------:R-:W3:Y:S02]  /*8840*/  @!P0 SYNCS.PHASECHK.TRANS64 P0, [R0+URZ+0x80], R3 ;  /* 0x00008003000085a7 */ /* 0x000ee400080010ff */
[----:B---3--:R-:W-:Y:S05]  /*8850*/  @!P0 BRA `(.L_x_69) ;  /* 0xfffffffc00f08947 */ /* 0x008fea000383ffff */
[----:B------:R-:W-:Y:S05]  /*8860*/  BRA `(.L_x_136) ;  /* 0xffffffb000807947 */ /* 0x000fea000383ffff */
.L_x_72:
[----:B------:R-:W-:Y:S07]  /*8870*/  MOV R0, UR7 ;  /* 0x0000000700007c02 */ /* 0x000fee0008000f00 */
.L_x_137:
[----:B--2---:R2:W3:Y:S02]  /*8880*/  SYNCS.PHASECHK.TRANS64.TRYWAIT P0, [R0+URZ+0x78], R3 ;  /* 0x00007803000075a7 */ /* 0x0044e400080011ff */
[----:B---3--:R-:W-:Y:S05]  /*8890*/  @!P0 NANOSLEEP.SYNCS 0x989680 ;  /* 0x009896800000895d */ /* 0x008fea0003900000 */
[----:B------:R-:W3:Y:S02]  /*88a0*/  @!P0 SYNCS.PHASECHK.TRANS64 P0, [R0+URZ+0x78], R3 ;  /* 0x00007803000085a7 */ /* 0x000ee400080010ff */
[----:B---3--:R-:W-:Y:S05]  /*88b0*/  @!P0 BRA `(.L_x_137) ;  /* 0xfffffffc00f08947 */ /* 0x008fea000383ffff */
[----:B------:R-:W-:Y:S05]  /*88c0*/  BRA `(.L_x_71) ;  /* 0xffffffb400607947 */ /* 0x000fea000383ffff */
.L_x_75:
[----:B--2---:R-:W-:Y:S07]  /*88d0*/  MOV R3, UR7 ;  /* 0x0000000700037c02 */ /* 0x004fee0008000f00 */
.L_x_138:
[----:B-1----:R1:W2:Y:S02]  /*88e0*/  SYNCS.PHASECHK.TRANS64.TRYWAIT P0, [R3+URZ+0x60], R12 ;  /* 0x0000600c030075a7 */ /* 0x0022a400080011ff */
[----:B--2---:R-:W-:Y:S05]  /*88f0*/  @!P0 NANOSLEEP.SYNCS 0x989680 ;  /* 0x009896800000895d */ /* 0x004fea0003900000 */
[----:B------:R-:W2:Y:S02]  /*8900*/  @!P0 SYNCS.PHASECHK.TRANS64 P0, [R3+URZ+0x60], R12 ;  /* 0x0000600c030085a7 */ /* 0x000ea400080010ff */
[----:B--2---:R-:W-:Y:S05]  /*8910*/  @!P0 BRA `(.L_x_138) ;  /* 0xfffffffc00f08947 */ /* 0x004fea000383ffff */
[----:B------:R-:W-:Y:S05]  /*8920*/  BRA `(.L_x_139) ;  /* 0xffffffb400d87947 */ /* 0x000fea000383ffff */
.L_x_76:
[----:B------:R-:W-:Y:S07]  /*8930*/  MOV R3, UR7 ;  /* 0x0000000700037c02 */ /* 0x000fee0008000f00 */
.L_x_140:
[----:B-1----:R1:W2:Y:S02]  /*8940*/  SYNCS.PHASECHK.TRANS64.TRYWAIT P0, [R3+URZ+0x68], R12 ;  /* 0x0000680c030075a7 */ /* 0x0022a400080011ff */
[----:B--2---:R-:W-:Y:S05]  /*8950*/  @!P0 NANOSLEEP.SYNCS 0x989680 ;  /* 0x009896800000895d */ /* 0x004fea0003900000 */
[----:B------:R-:W2:Y:S02]  /*8960*/  @!P0 SYNCS.PHASECHK.TRANS64 P0, [R3+URZ+0x68], R12 ;  /* 0x0000680c030085a7 */ /* 0x000ea400080010ff */
[----:B--2---:R-:W-:Y:S05]  /*8970*/  @!P0 BRA `(.L_x_140) ;  /* 0xfffffffc00f08947 */ /* 0x004fea000383ffff */
[----:B------:R-:W-:Y:S05]  /*8980*/  BRA `(.L_x_141) ;  /* 0xffffffb800587947 */ /* 0x000fea000383ffff */
.L_x_78:
[----:B------:R-:W-:-:S07]  /*8990*/  MOV R0, UR7 ;  /* 0x0000000700007c02 */ /* 0x000fce0008000f00 */
.L_x_142:
[----:B-1----:R1:W3:Y:S02]  /*89a0*/  SYNCS.PHASECHK.TRANS64.TRYWAIT P0, [R0+URZ+0x60], R3 ;  /* 0x00006003000075a7 */ /* 0x0022e400080011ff */
[----:B---3--:R-:W-:Y:S05]  /*89b0*/  @!P0 NANOSLEEP.SYNCS 0x989680 ;  /* 0x009896800000895d */ /* 0x008fea0003900000 */
[----:B------:R-:W3:Y:S02]  /*89c0*/  @!P0 SYNCS.PHASECHK.TRANS64 P0, [R0+URZ+0x60], R3 ;  /* 0x00006003000085a7 */ /* 0x000ee400080010ff */
[----:B---3--:R-:W-:Y:S05]  /*89d0*/  @!P0 BRA `(.L_x_142) ;  /* 0xfffffffc00f08947 */ /* 0x008fea000383ffff */
[----:B------:R-:W-:Y:S05]  /*89e0*/  BRA `(.L_x_143) ;  /* 0xffffffb800c87947 */ /* 0x000fea000383ffff */
.L_x_80:
[----:B--2---:R2:W4:Y:S02]  /*89f0*/  SYNCS.PHASECHK.TRANS64.TRYWAIT P0, [R0+URZ+0x80], R3 ;  /* 0x00008003000075a7 */ /* 0x00452400080011ff */
[----:B----4-:R-:W-:Y:S05]  /*8a00*/  @!P0 NANOSLEEP.SYNCS 0x989680 ;  /* 0x009896800000895d */ /* 0x010fea0003900000 */
[----:B------:R-:W4:Y:S02]  /*8a10*/  @!P0 SYNCS.PHASECHK.TRANS64 P0, [R0+URZ+0x80], R3 ;  /* 0x00008003000085a7 */ /* 0x000f2400080010ff */
[----:B----4-:R-:W-:Y:S05]  /*8a20*/  @!P0 BRA `(.L_x_80) ;  /* 0xfffffffc00f08947 */ /* 0x010fea000383ffff */
[----:B------:R-:W-:Y:S05]  /*8a30*/  BRA `(.L_x_144) ;  /* 0xffffffbc00907947 */ /* 0x000fea000383ffff */
.L_x_91:
[----:B-1----:R1:W3:Y:S02]  /*8a40*/  SYNCS.PHASECHK.TRANS64.TRYWAIT P1, [R3+URZ+0x50], R0 ;  /* 0x00005000030075a7 */ /* 0x0022e400080211ff */
[----:B---3--:R-:W-:Y:S05]  /*8a50*/  @!P1 NANOSLEEP.SYNCS 0x989680 ;  /* 0x009896800000995d */ /* 0x008fea0003900000 */
[----:B------:R-:W3:Y:S02]  /*8a60*/  @!P1 SYNCS.PHASECHK.TRANS64 P1, [R3+URZ+0x50], R0 ;  /* 0x00005000030095a7 */ /* 0x000ee400080210ff */
[----:B---3--:R-:W-:Y:S05]  /*8a70*/  @!P1 BRA `(.L_x_91) ;  /* 0xfffffffc00f09947 */ /* 0x008fea000383ffff */
[----:B------:R-:W-:Y:S05]  /*8a80*/  BRA `(.L_x_90) ;  /* 0xffffffc800b47947 */ /* 0x000fea000383ffff */
.L_x_93:
[----:B-1----:R1:W4:Y:S02]  /*8a90*/  SYNCS.PHASECHK.TRANS64.TRYWAIT P0, [R207+URZ+0xa0], R2 ;  /* 0x0000a002cf0075a7 */ /* 0x00232400080011ff */
[----:B----4-:R-:W-:Y:S05]  /*8aa0*/  @!P0 NANOSLEEP.SYNCS 0x989680 ;  /* 0x009896800000895d */ /* 0x010fea0003900000 */
[----:B------:R-:W4:Y:S02]  /*8ab0*/  @!P0 SYNCS.PHASECHK.TRANS64 P0, [R207+URZ+0xa0], R2 ;  /* 0x0000a002cf0085a7 */ /* 0x000f2400080010ff */
[----:B----4-:R-:W-:Y:S05]  /*8ac0*/  @!P0 BRA `(.L_x_93) ;  /* 0xfffffffc00f08947 */ /* 0x010fea000383ffff */
[----:B------:R-:W-:Y:S05]  /*8ad0*/  BRA `(.L_x_92) ;  /* 0xffffffcc00107947 */ /* 0x000fea000383ffff */
.L_x_102:
[----:B--2---:R2:W3:Y:S02]  /*8ae0*/  SYNCS.PHASECHK.TRANS64.TRYWAIT P0, [R210+URZ+0x50], R3 ;  /* 0x00005003d20075a7 */ /* 0x0044e400080011ff */
[----:B---3--:R-:W-:Y:S05]  /*8af0*/  @!P0 NANOSLEEP.SYNCS 0x989680 ;  /* 0x009896800000895d */ /* 0x008fea0003900000 */
[----:B------:R-:W3:Y:S02]  /*8b00*/  @!P0 SYNCS.PHASECHK.TRANS64 P0, [R210+URZ+0x50], R3 ;  /* 0x00005003d20085a7 */ /* 0x000ee400080010ff */
[----:B---3--:R-:W-:Y:S05]  /*8b10*/  @!P0 BRA `(.L_x_102) ;  /* 0xfffffffc00f08947 */ /* 0x008fea000383ffff */
[----:B------:R-:W-:Y:S05]  /*8b20*/  BRA `(.L_x_101) ;  /* 0xffffffe0001c7947 */ /* 0x000fea000383ffff */
        .weak           $__internal_0_$__cuda_sm10x_tcgen05_guardrail_trap_col_being_dealloced_not_returned_by_alloc
        .type           $__internal_0_$__cuda_sm10x_tcgen05_guardrail_trap_col_being_dealloced_not_returned_by_alloc,@function
        .size           $__internal_0_$__cuda_sm10x_tcgen05_guardrail_trap_col_being_dealloced_not_returned_by_alloc,($__internal_1_$__cuda_sm10x_tcgen05_guardrail_trap_phase_invalid_during_alloc - $__internal_0_$__cuda_sm10x_tcgen05_guardrail_trap_col_being_dealloced_not_returned_by_alloc)
$__internal_0_$__cuda_sm10x_tcgen05_guardrail_trap_col_being_dealloced_not_returned_by_alloc:
[----:B------:R-:W-:Y:S05]  /*8b30*/  BPT.TRAP 0x1 ;  /* 0x000000040000795c */ /* 0x000fea0000300000 */
[----:B------:R-:W-:-:S04]  /*8b40*/  HFMA2 R3, -RZ, RZ, 0, 0 ;  /* 0x00000000ff037431 */ /* 0x000fc800000001ff */
[----:B------:R-:W-:Y:S05]  /*8b50*/  RET.REL.NODEC R2 `(_ZN7cutlass13device_kernelINS_4gemm6kernel13GemmUniversalIN4cute5tupleIJiiiiEEENS1_10collective13CollectiveMmaINS1_35MainloopSm100TmaUmmaWarpSpecializedILi5ELi2ELi4ENS5_IJNS4_1CILi1EEESB_SB_EEEEENS5_IJNSA_ILi128EEESE_NSA_ILi32EEEEEENS_12float_e5m2_tENS5_IJlSB_lEEESH_SI_NS4_8TiledMMAINS4_8MMA_AtomIJNS4_10MMA_TraitsINS4_19SM100_MMA_F8F6F4_SSEJSH_SH_fSE_SE_NS4_17integral_constantINS4_4UMMA5MajorELSP_0EEESQ_NSN_INSO_7ScaleInELSR_0EEESS_EEEEEENS4_6LayoutISC_NS5_IJNSA_ILi0EEESW_SW_EEEEENS5_IJNS4_10UnderscoreESZ_SZ_EEEEENS4_13SM90_TMA_LOADENS4_14ComposedLayoutINS4_7SwizzleILi1ELi4ELi3EEENS4_18smem_ptr_flag_bitsILi8EEENSV_INS5_IJNSA_ILi8EEESF_EEENS5_IJSF_SB_EEEEEEEvNS4_8identityES12_S1C_vS1D_EENS_8epilogue10collective18CollectiveEpilogueINS1F_23Sm100TmaWarpSpecializedILi2ELi2ELi64ELb0ELb0EEEJSG_NS5_IJNSV_ISE_SB_EENSV_INSA_ILi64EEESB_EEEEESH_SI_SH_SI_NS1F_6fusion15FusionCallbacksIS1J_NS1O_17LinearCombinationISH_fSH_fLNS_15FloatRoundStyleE2EEESG_S1N_JEEENS4_5SM1004TMEM4LOAD26SM100_TMEM_LOAD_32dp32b64xES12_NS13_INS14_ILi2ELi4ELi3EEES17_NSV_INS5_IJS18_S1L_EEENS5_IJS1L_SB_EEEEEEENS4_39AutoVectorizingCopyWithAssumedAlignmentILi128EEENS4_14SM90_TMA_STOREES22_S24_S24_EEEvvEEEEvNT_6ParamsE) ;  /* 0xffffff7402287950 */ /* 0x000fea0003c3ffff */
        .weak           $__internal_1_$__cuda_sm10x_tcgen05_guardrail_trap_phase_invalid_during_alloc
        .type           $__internal_1_$__cuda_sm10x_tcgen05_guardrail_trap_phase_invalid_during_alloc,@function
        .size           $__internal_1_$__cuda_sm10x_tcgen05_guardrail_trap_phase_invalid_during_alloc,($__internal_2_$__cuda_sm10x_tcgen05_guardrail_trap_unallocated_columns_being_dealloced - $__internal_1_$__cuda_sm10x_tcgen05_guardrail_trap_phase_invalid_during_alloc)
$__internal_1_$__cuda_sm10x_tcgen05_guardrail_trap_phase_invalid_during_alloc:
[----:B------:R-:W-:Y:S05]  /*8b60*/  BPT.TRAP 0x1 ;  /* 0x000000040000795c */ /* 0x000fea0000300000 */
[----:B------:R-:W-:-:S04]  /*8b70*/  MOV R3, 0x0 ;  /* 0x0000000000037802 */ /* 0x000fc80000000f00 */
[----:B------:R-:W-:Y:S05]  /*8b80*/  RET.REL.NODEC R2 `(_ZN7cutlass13device_kernelINS_4gemm6kernel13GemmUniversalIN4cute5tupleIJiiiiEEENS1_10collective13CollectiveMmaINS1_35MainloopSm100TmaUmmaWarpSpecializedILi5ELi2ELi4ENS5_IJNS4_1CILi1EEESB_SB_EEEEENS5_IJNSA_ILi128EEESE_NSA_ILi32EEEEEENS_12float_e5m2_tENS5_IJlSB_lEEESH_SI_NS4_8TiledMMAINS4_8MMA_AtomIJNS4_10MMA_TraitsINS4_19SM100_MMA_F8F6F4_SSEJSH_SH_fSE_SE_NS4_17integral_constantINS4_4UMMA5MajorELSP_0EEESQ_NSN_INSO_7ScaleInELSR_0EEESS_EEEEEENS4_6LayoutISC_NS5_IJNSA_ILi0EEESW_SW_EEEEENS5_IJNS4_10UnderscoreESZ_SZ_EEEEENS4_13SM90_TMA_LOADENS4_14ComposedLayoutINS4_7SwizzleILi1ELi4ELi3EEENS4_18smem_ptr_flag_bitsILi8EEENSV_INS5_IJNSA_ILi8EEESF_EEENS5_IJSF_SB_EEEEEEEvNS4_8identityES12_S1C_vS1D_EENS_8epilogue10collective18CollectiveEpilogueINS1F_23Sm100TmaWarpSpecializedILi2ELi2ELi64ELb0ELb0EEEJSG_NS5_IJNSV_ISE_SB_EENSV_INSA_ILi64EEESB_EEEEESH_SI_SH_SI_NS1F_6fusion15FusionCallbacksIS1J_NS1O_17LinearCombinationISH_fSH_fLNS_15FloatRoundStyleE2EEESG_S1N_JEEENS4_5SM1004TMEM4LOAD26SM100_TMEM_LOAD_32dp32b64xES12_NS13_INS14_ILi2ELi4ELi3EEES17_NSV_INS5_IJS18_S1L_EEENS5_IJS1L_SB_EEEEEEENS4_39AutoVectorizingCopyWithAssumedAlignmentILi128EEENS4_14SM90_TMA_STOREES22_S24_S24_EEEvvEEEEvNT_6ParamsE) ;  /* 0xffffff74021c7950 */ /* 0x000fea0003c3ffff */
        .weak           $__internal_2_$__cuda_sm10x_tcgen05_guardrail_trap_unallocated_columns_being_dealloced
        .type           $__internal_2_$__cuda_sm10x_tcgen05_guardrail_trap_unallocated_columns_being_dealloced,@function
        .size           $__internal_2_$__cuda_sm10x_tcgen05_guardrail_trap_unallocated_columns_being_dealloced,(.L_x_146 - $__internal_2_$__cuda_sm10x_tcgen05_guardrail_trap_unallocated_columns_being_dealloced)
$__internal_2_$__cuda_sm10x_tcgen05_guardrail_trap_unallocated_columns_being_dealloced:
[----:B------:R-:W-:Y:S05]  /*8b90*/  BPT.TRAP 0x1 ;  /* 0x000000040000795c */ /* 0x000fea0000300000 */
[----:B------:R-:W-:-:S04]  /*8ba0*/  HFMA2 R3, -RZ, RZ, 0, 0 ;  /* 0x00000000ff037431 */ /* 0x000fc800000001ff */
[----:B------:R-:W-:Y:S05]  /*8bb0*/  RET.REL.NODEC R2 `(_ZN7cutlass13device_kernelINS_4gemm6kernel13GemmUniversalIN4cute5tupleIJiiiiEEENS1_10collective13CollectiveMmaINS1_35MainloopSm100TmaUmmaWarpSpecializedILi5ELi2ELi4ENS5_IJNS4_1CILi1EEESB_SB_EEEEENS5_IJNSA_ILi128EEESE_NSA_ILi32EEEEEENS_12float_e5m2_tENS5_IJlSB_lEEESH_SI_NS4_8TiledMMAINS4_8MMA_AtomIJNS4_10MMA_TraitsINS4_19SM100_MMA_F8F6F4_SSEJSH_SH_fSE_SE_NS4_17integral_constantINS4_4UMMA5MajorELSP_0EEESQ_NSN_INSO_7ScaleInELSR_0EEESS_EEEEEENS4_6LayoutISC_NS5_IJNSA_ILi0EEESW_SW_EEEEENS5_IJNS4_10UnderscoreESZ_SZ_EEEEENS4_13SM90_TMA_LOADENS4_14ComposedLayoutINS4_7SwizzleILi1ELi4ELi3EEENS4_18smem_ptr_flag_bitsILi8EEENSV_INS5_IJNSA_ILi8EEESF_EEENS5_IJSF_SB_EEEEEEEvNS4_8identityES12_S1C_vS1D_EENS_8epilogue10collective18CollectiveEpilogueINS1F_23Sm100TmaWarpSpecializedILi2ELi2ELi64ELb0ELb0EEEJSG_NS5_IJNSV_ISE_SB_EENSV_INSA_ILi64EEESB_EEEEESH_SI_SH_SI_NS1F_6fusion15FusionCallbacksIS1J_NS1O_17LinearCombinationISH_fSH_fLNS_15FloatRoundStyleE2EEESG_S1N_JEEENS4_5SM1004TMEM4LOAD26SM100_TMEM_LOAD_32dp32b64xES12_NS13_INS14_ILi2ELi4ELi3EEES17_NSV_INS5_IJS18_S1L_EEENS5_IJS1L_SB_EEEEEEENS4_39AutoVectorizingCopyWithAssumedAlignmentILi128EEENS4_14SM90_TMA_STOREES22_S24_S24_EEEvvEEEEvNT_6ParamsE) ;  /* 0xffffff7402107950 */ /* 0x000fea0003c3ffff */
.L_x_145:
[----:B------:R-:W-:-:S00]  /*8bc0*/  BRA `(.L_x_145) ;  /* 0xfffffffc00fc7947 */ /* 0x000fc0000383ffff */
[----:B------:R-:W-:-:S00]  /*8bd0*/  NOP ;  /* 0x0000000000007918 */ /* 0x000fc00000000000 */
        /* <DEDUP_REMOVED lines=10> */
.L_x_146:


//--------------------- .nv.global.init           --------------------------
	.section	.nv.global.init,"aw",@progbits
.nv.global.init:
	.type		$str$27,@object
	.size		$str$27,($str$28 - $str$27)
$str$27:
        /*0000*/ 	.byte	0x28, 0x61, 0x64, 0x64, 0x72, 0x65, 0x73, 0x73, 0x20, 0x26, 0x20, 0x6d, 0x61, 0x73, 0x6b, 0x29
        /*0010*/ 	.byte	0x20, 0x3d, 0x3d, 0x20, 0x30, 0x00
	.type		$str$28,@object
	.size		$str$28,($str$26 - $str$28)
$str$28:
        /*0016*/ 	.byte	0x2f, 0x74, 0x6d, 0x70, 0x2f, 0x63, 0x75, 0x74, 0x6c, 0x61, 0x73, 0x73, 0x5f, 0x73, 0x77, 0x65
        /*0026*/ 	.byte	0x65, 0x70, 0x5f, 0x73, 0x72, 0x63, 0x2f, 0x69, 0x6e, 0x63, 0x6c, 0x75, 0x64, 0x65, 0x2f, 0x63
        /*0036*/ 	.byte	0x75, 0x74, 0x65, 0x2f, 0x70, 0x6f, 0x69, 0x6e, 0x74, 0x65, 0x72, 0x5f, 0x66, 0x6c, 0x61, 0x67
        /*0046*/ 	.byte	0x67, 0x65, 0x64, 0x2e, 0x68, 0x70, 0x70, 0x00
	.type		$str$26,@object
	.size		$str$26,($str$25 - $str$26)
$str$26:
        /*004e*/ 	.byte	0x2f, 0x74, 0x6d, 0x70, 0x2f, 0x63, 0x75, 0x74, 0x6c, 0x61, 0x73, 0x73, 0x5f, 0x73, 0x77, 0x65
        /*005e*/ 	.byte	0x65, 0x70, 0x5f, 0x73, 0x72, 0x63, 0x2f, 0x69, 0x6e, 0x63, 0x6c, 0x75, 0x64, 0x65, 0x2f, 0x63
        /*006e*/ 	.byte	0x75, 0x74, 0x65, 0x2f, 0x61, 0x74, 0x6f, 0x6d, 0x2f, 0x63, 0x6f, 0x70, 0x79, 0x5f, 0x74, 0x72
        /*007e*/ 	.byte	0x61, 0x69, 0x74, 0x73, 0x5f, 0x73, 0x6d, 0x31, 0x30, 0x30, 0x2e, 0x68, 0x70, 0x70, 0x00
	.type		$str$25,@object
	.size		$str$25,(__unnamed_1 - $str$25)
$str$25:
        /*008d*/ 	.byte	0x28, 0x28, 0x75, 0x69, 0x6e, 0x74, 0x33, 0x32, 0x5f, 0x74, 0x28, 0x74, 0x68, 0x72, 0x65, 0x61
        /*009d*/ 	.byte	0x64, 0x49, 0x64, 0x78, 0x2e, 0x78, 0x29, 0x20, 0x2f, 0x20, 0x33, 0x32, 0x29, 0x20, 0x25, 0x20
        /*00ad*/ 	.byte	0x34, 0x29, 0x20, 0x3d, 0x3d, 0x20, 0x28, 0x28, 0x28, 0x74, 0x6d, 0x65, 0x6d, 0x5f, 0x61, 0x64
        /*00bd*/ 	.byte	0x64, 0x72, 0x20, 0x3e, 0x3e, 0x20, 0x31, 0x36, 0x29, 0x20, 0x2f, 0x20, 0x33, 0x32, 0x29, 0x20
        /*00cd*/ 	.byte	0x25, 0x20, 0x34, 0x29, 0x00
	.type		__unnamed_1,@object
	.size		__unnamed_1,(__unnamed_2 - __unnamed_1)
__unnamed_1:
        /*00d2*/ 	.byte	0x61, 0x75, 0x74, 0x6f, 0x20, 0x63, 0x75, 0x74, 0x65, 0x3a, 0x3a, 0x61, 0x73, 0x5f, 0x70, 0x6f
        /* <DEDUP_REMOVED lines=24> */
        /*0262*/ 	.byte	0x43, 0x3c, 0x38, 0x31, 0x39, 0x32, 0x3e, 0x3e, 0x3e, 0x3e, 0x5d, 0x00
	.type		__unnamed_2,@object
	.size		__unnamed_2,(.L_2 - __unnamed_2)
__unnamed_2:
        /* <DEDUP_REMOVED lines=42> */
        /*050e*/ 	.byte	0x3e, 0x3e, 0x3e, 0x3e, 0x5d, 0x00
.L_2:


//--------------------- .nv.shared._ZN7cutlass13device_kernelINS_4gemm6kernel13GemmUniversalIN4cute5tupleIJiiiiEEENS1_10collective13CollectiveMmaINS1_35MainloopSm100TmaUmmaWarpSpecializedILi5ELi2ELi4ENS5_IJNS4_1CILi1EEESB_SB_EEEEENS5_IJNSA_ILi128EEESE_NSA_ILi32EEEEEENS_12float_e5m2_tENS5_IJlSB_lEEESH_SI_NS4_8TiledMMAINS4_8MMA_AtomIJNS4_10MMA_TraitsINS4_19SM100_MMA_F8F6F4_SSEJSH_SH_fSE_SE_NS4_17integral_constantINS4_4UMMA5MajorELSP_0EEESQ_NSN_INSO_7ScaleInELSR_0EEESS_EEEEEENS4_6LayoutISC_NS5_IJNSA_ILi0EEESW_SW_EEEEENS5_IJNS4_10UnderscoreESZ_SZ_EEEEENS4_13SM90_TMA_LOADENS4_14ComposedLayoutINS4_7SwizzleILi1ELi4ELi3EEENS4_18smem_ptr_flag_bitsILi8EEENSV_INS5_IJNSA_ILi8EEESF_EEENS5_IJSF_SB_EEEEEEEvNS4_8identityES12_S1C_vS1D_EENS_8epilogue10collective18CollectiveEpilogueINS1F_23Sm100TmaWarpSpecializedILi2ELi2ELi64ELb0ELb0EEEJSG_NS5_IJNSV_ISE_SB_EENSV_INSA_ILi64EEESB_EEEEESH_SI_SH_SI_NS1F_6fusion15FusionCallbacksIS1J_NS1O_17LinearCombinationISH_fSH_fLNS_15FloatRoundStyleE2EEESG_S1N_JEEENS4_5SM1004TMEM4LOAD26SM100_TMEM_LOAD_32dp32b64xES12_NS13_INS14_ILi2ELi4ELi3EEES17_NSV_INS5_IJS18_S1L_EEENS5_IJS1L_SB_EEEEEEENS4_39AutoVectorizingCopyWithAssumedAlignmentILi128EEENS4_14SM90_TMA_STOREES22_S24_S24_EEEvvEEEEvNT_6ParamsE --------------------------
	.section	.nv.shared._ZN7cutlass13device_kernelINS_4gemm6kernel13GemmUniversalIN4cute5tupleIJiiiiEEENS1_10collective13CollectiveMmaINS1_35MainloopSm100TmaUmmaWarpSpecializedILi5ELi2ELi4ENS5_IJNS4_1CILi1EEESB_SB_EEEEENS5_IJNSA_ILi128EEESE_NSA_ILi32EEEEEENS_12float_e5m2_tENS5_IJlSB_lEEESH_SI_NS4_8TiledMMAINS4_8MMA_AtomIJNS4_10MMA_TraitsINS4_19SM100_MMA_F8F6F4_SSEJSH_SH_fSE_SE_NS4_17integral_constantINS4_4UMMA5MajorELSP_0EEESQ_NSN_INSO_7ScaleInELSR_0EEESS_EEEEEENS4_6LayoutISC_NS5_IJNSA_ILi0EEESW_SW_EEEEENS5_IJNS4_10UnderscoreESZ_SZ_EEEEENS4_13SM90_TMA_LOADENS4_14ComposedLayoutINS4_7SwizzleILi1ELi4ELi3EEENS4_18smem_ptr_flag_bitsILi8EEENSV_INS5_IJNSA_ILi8EEESF_EEENS5_IJSF_SB_EEEEEEEvNS4_8identityES12_S1C_vS1D_EENS_8epilogue10collective18CollectiveEpilogueINS1F_23Sm100TmaWarpSpecializedILi2ELi2ELi64ELb0ELb0EEEJSG_NS5_IJNSV_ISE_SB_EENSV_INSA_ILi64EEESB_EEEEESH_SI_SH_SI_NS1F_6fusion15FusionCallbacksIS1J_NS1O_17LinearCombinationISH_fSH_fLNS_15FloatRoundStyleE2EEESG_S1N_JEEENS4_5SM1004TMEM4LOAD26SM100_TMEM_LOAD_32dp32b64xES12_NS13_INS14_ILi2ELi4ELi3EEES17_NSV_INS5_IJS18_S1L_EEENS5_IJS1L_SB_EEEEEEENS4_39AutoVectorizingCopyWithAssumedAlignmentILi128EEENS4_14SM90_TMA_STOREES22_S24_S24_EEEvvEEEEvNT_6ParamsE,"aw",@nobits
	.sectionflags	@""
	.align	16
	.zero		1024


//--------------------- .nv.shared.reserved.0     --------------------------
	.section	.nv.shared.reserved.0,"aw",@nobits
	.weak		__nv_reservedSMEM_offset_0_alias
	.size		__nv_reservedSMEM_offset_0_alias, 0, 64
	.other		__nv_reservedSMEM_offset_0_alias,@"STO_CUDA_RESERVED_SHARED STV_DEFAULT"
__nv_reservedSMEM_offset_0_alias:
	.zero		0
.nv.shared.reserved.0:
	.zero		64
	.weak		__nv_reservedSMEM_tcgen05_partition
	.type		__nv_reservedSMEM_tcgen05_partition,@object
	.size		__nv_reservedSMEM_tcgen05_partition,(.L_0 - __nv_reservedSMEM_tcgen05_partition)
__nv_reservedSMEM_tcgen05_partition:
	.zero		32
.L_0:


//--------------------- .nv.global                --------------------------
	.section	.nv.global,"aw",@nobits
.nv.global:
	.type		_ZN40_INTERNAL_2825b7c1_4_k_cu_8d8d34a2_340314cute1_E,@object
	.size		_ZN40_INTERNAL_2825b7c1_4_k_cu_8d8d34a2_340314cute1_E,(_ZN40_INTERNAL_2825b7c1_4_k_cu_8d8d34a2_340314cuda3std3__45__cpo6cbeginE - _ZN40_INTERNAL_2825b7c1_4_k_cu_8d8d34a2_340314cute1_E)
_ZN40_INTERNAL_2825b7c1_4_k_cu_8d8d34a2_340314cute1_E:
	.zero		1
	.type		_ZN40_INTERNAL_2825b7c1_4_k_cu_8d8d34a2_340314cuda3std3__45__cpo6cbeginE,@object
	.size		_ZN40_INTERNAL_2825b7c1_4_k_cu_8d8d34a2_340314cuda3std3__45__cpo6cbeginE,(_ZN40_INTERNAL_2825b7c1_4_k_cu_8d8d34a2_340314cuda3std3__48in_placeE - _ZN40_INTERNAL_2825b7c1_4_k_cu_8d8d34a2_340314cuda3std3__45__cpo6cbeginE)
_ZN40_INTERNAL_2825b7c1_4_k_cu_8d8d34a2_340314cuda3std3__45__cpo6cbeginE:
	.zero		1
	.type		_ZN40_INTERNAL_2825b7c1_4_k_cu_8d8d34a2_340314cuda3std3__48in_placeE,@object
	.size		_ZN40_INTERNAL_2825b7c1_4_k_cu_8d8d34a2_340314cuda3std3__48in_placeE,(_ZN40_INTERNAL_2825b7c1_4_k_cu_8d8d34a2_340314cuda3std6ranges3__45__cpo9iter_moveE - _ZN40_INTERNAL_2825b7c1_4_k_cu_8d8d34a2_340314cuda3std3__48in_placeE)
_ZN40_INTERNAL_2825b7c1_4_k_cu_8d8d34a2_340314cuda3std3__48in_placeE:
	.zero		1
	.type		_ZN40_INTERNAL_2825b7c1_4_k_cu_8d8d34a2_340314cuda3std6ranges3__45__cpo9iter_moveE,@object
	.size		_ZN40_INTERNAL_2825b7c1_4_k_cu_8d8d34a2_340314cuda3std6ranges3__45__cpo9iter_moveE,(_ZN40_INTERNAL_2825b7c1_4_k_cu_8d8d34a2_340314cuda3std3__45__cpo5beginE - _ZN40_INTERNAL_2825b7c1_4_k_cu_8d8d34a2_340314cuda3std6ranges3__45__cpo9iter_moveE)
_ZN40_INTERNAL_2825b7c1_4_k_cu_8d8d34a2_340314cuda3std6ranges3__45__cpo9iter_moveE:
	.zero		1
	.type		_ZN40_INTERNAL_2825b7c1_4_k_cu_8d8d34a2_340314cuda3std3__45__cpo5beginE,@object
	.size		_ZN40_INTERNAL_2825b7c1_4_k_cu_8d8d34a2_340314cuda3std3__45__cpo5beginE,(_ZN40_INTERNAL_2825b7c1_4_k_cu_8d8d34a2_340314cuda3std3__442_GLOBAL__N__2825b7c1_4_k_cu_8d8d34a2_340316ignoreE - _ZN40_INTERNAL_2825b7c1_4_k_cu_8d8d34a2_340314cuda3std3__45__cpo5beginE)
_ZN40_INTERNAL_2825b7c1_4_k_cu_8d8d34a2_340314cuda3std3__45__cpo5beginE:
	.zero		1
	.type		_ZN40_INTERNAL_2825b7c1_4_k_cu_8d8d34a2_340314cuda3std3__442_GLOBAL__N__2825b7c1_4_k_cu_8d8d34a2_340316ignoreE,@object
	.size		_ZN40_INTERNAL_2825b7c1_4_k_cu_8d8d34a2_340314cuda3std3__442_GLOBAL__N__2825b7c1_4_k_cu_8d8d34a2_340316ignoreE,(_ZN40_INTERNAL_2825b7c1_4_k_cu_8d8d34a2_340314cute7productE - _ZN40_INTERNAL_2825b7c1_4_k_cu_8d8d34a2_340314cuda3std3__442_GLOBAL__N__2825b7c1_4_k_cu_8d8d34a2_340316ignoreE)
_ZN40_INTERNAL_2825b7c1_4_k_cu_8d8d34a2_340314cuda3std3__442_GLOBAL__N__2825b7c1_4_k_cu_8d8d34a2_340316ignoreE:
	.zero		1
	.type		_ZN40_INTERNAL_2825b7c1_4_k_cu_8d8d34a2_340314cute7productE,@object
	.size		_ZN40_INTERNAL_2825b7c1_4_k_cu_8d8d34a2_340314cute7productE,(_ZN40_INTERNAL_2825b7c1_4_k_cu_8d8d34a2_340314cuda3std3__45__cpo3endE - _ZN40_INTERNAL_2825b7c1_4_k_cu_8d8d34a2_340314cute7productE)
_ZN40_INTERNAL_2825b7c1_4_k_cu_8d8d34a2_340314cute7productE:
	.zero		1
	.type		_ZN40_INTERNAL_2825b7c1_4_k_cu_8d8d34a2_340314cuda3std3__45__cpo3endE,@object
	.size		_ZN40_INTERNAL_2825b7c1_4_k_cu_8d8d34a2_340314cuda3std3__45__cpo3endE,(_ZN40_INTERNAL_2825b7c1_4_k_cu_8d8d34a2_340314cuda3std3__419piecewise_constructE - _ZN40_INTERNAL_2825b7c1_4_k_cu_8d8d34a2_340314cuda3std3__45__cpo3endE)
_ZN40_INTERNAL_2825b7c1_4_k_cu_8d8d34a2_340314cuda3std3__45__cpo3endE:
	.zero		1
	.type		_ZN40_INTERNAL_2825b7c1_4_k_cu_8d8d34a2_340314cuda3std3__419piecewise_constructE,@object
	.size		_ZN40_INTERNAL_2825b7c1_4_k_cu_8d8d34a2_340314cuda3std3__419piecewise_constructE,(_ZN40_INTERNAL_2825b7c1_4_k_cu_8d8d34a2_340314cuda3std3__45__cpo4cendE - _ZN40_INTERNAL_2825b7c1_4_k_cu_8d8d34a2_340314cuda3std3__419piecewise_constructE)
_ZN40_INTERNAL_2825b7c1_4_k_cu_8d8d34a2_340314cuda3std3__419piecewise_constructE:
	.zero		1
	.type		_ZN40_INTERNAL_2825b7c1_4_k_cu_8d8d34a2_340314cuda3std3__45__cpo4cendE,@object
	.size		_ZN40_INTERNAL_2825b7c1_4_k_cu_8d8d34a2_340314cuda3std3__45__cpo4cendE,(_ZN40_INTERNAL_2825b7c1_4_k_cu_8d8d34a2_340314cuda3std6ranges3__45__cpo4swapE - _ZN40_INTERNAL_2825b7c1_4_k_cu_8d8d34a2_340314cuda3std3__45__cpo4cendE)
_ZN40_INTERNAL_2825b7c1_4_k_cu_8d8d34a2_340314cuda3std3__45__cpo4cendE:
	.zero		1
	.type		_ZN40_INTERNAL_2825b7c1_4_k_cu_8d8d34a2_340314cuda3std6ranges3__45__cpo4swapE,@object
	.size		_ZN40_INTERNAL_2825b7c1_4_k_cu_8d8d34a2_340314cuda3std6ranges3__45__cpo4swapE,(.L_10 - _ZN40_INTERNAL_2825b7c1_4_k_cu_8d8d34a2_340314cuda3std6ranges3__45__cpo4swapE)
_ZN40_INTERNAL_2825b7c1_4_k_cu_8d8d34a2_340314cuda3std6ranges3__45__cpo4swapE:
	.zero		1
.L_10:


//--------------------- .nv.constant0._ZN7cutlass13device_kernelINS_4gemm6kernel13GemmUniversalIN4cute5tupleIJiiiiEEENS1_10collective13CollectiveMmaINS1_35MainloopSm100TmaUmmaWarpSpecializedILi5ELi2ELi4ENS5_IJNS4_1CILi1EEESB_SB_EEEEENS5_IJNSA_ILi128EEESE_NSA_ILi32EEEEEENS_12float_e5m2_tENS5_IJlSB_lEEESH_SI_NS4_8TiledMMAINS4_8MMA_AtomIJNS4_10MMA_TraitsINS4_19SM100_MMA_F8F6F4_SSEJSH_SH_fSE_SE_NS4_17integral_constantINS4_4UMMA5MajorELSP_0EEESQ_NSN_INSO_7ScaleInELSR_0EEESS_EEEEEENS4_6LayoutISC_NS5_IJNSA_ILi0EEESW_SW_EEEEENS5_IJNS4_10UnderscoreESZ_SZ_EEEEENS4_13SM90_TMA_LOADENS4_14ComposedLayoutINS4_7SwizzleILi1ELi4ELi3EEENS4_18smem_ptr_flag_bitsILi8EEENSV_INS5_IJNSA_ILi8EEESF_EEENS5_IJSF_SB_EEEEEEEvNS4_8identityES12_S1C_vS1D_EENS_8epilogue10collective18CollectiveEpilogueINS1F_23Sm100TmaWarpSpecializedILi2ELi2ELi64ELb0ELb0EEEJSG_NS5_IJNSV_ISE_SB_EENSV_INSA_ILi64EEESB_EEEEESH_SI_SH_SI_NS1F_6fusion15FusionCallbacksIS1J_NS1O_17LinearCombinationISH_fSH_fLNS_15FloatRoundStyleE2EEESG_S1N_JEEENS4_5SM1004TMEM4LOAD26SM100_TMEM_LOAD_32dp32b64xES12_NS13_INS14_ILi2ELi4ELi3EEES17_NSV_INS5_IJS18_S1L_EEENS5_IJS1L_SB_EEEEEEENS4_39AutoVectorizingCopyWithAssumedAlignmentILi128EEENS4_14SM90_TMA_STOREES22_S24_S24_EEEvvEEEEvNT_6ParamsE --------------------------
	.section	.nv.constant0._ZN7cutlass13device_kernelINS_4gemm6kernel13GemmUniversalIN4cute5tupleIJiiiiEEENS1_10collective13CollectiveMmaINS1_35MainloopSm100TmaUmmaWarpSpecializedILi5ELi2ELi4ENS5_IJNS4_1CILi1EEESB_SB_EEEEENS5_IJNSA_ILi128EEESE_NSA_ILi32EEEEEENS_12float_e5m2_tENS5_IJlSB_lEEESH_SI_NS4_8TiledMMAINS4_8MMA_AtomIJNS4_10MMA_TraitsINS4_19SM100_MMA_F8F6F4_SSEJSH_SH_fSE_SE_NS4_17integral_constantINS4_4UMMA5MajorELSP_0EEESQ_NSN_INSO_7ScaleInELSR_0EEESS_EEEEEENS4_6LayoutISC_NS5_IJNSA_ILi0EEESW_SW_EEEEENS5_IJNS4_10UnderscoreESZ_SZ_EEEEENS4_13SM90_TMA_LOADENS4_14ComposedLayoutINS4_7SwizzleILi1ELi4ELi3EEENS4_18smem_ptr_flag_bitsILi8EEENSV_INS5_IJNSA_ILi8EEESF_EEENS5_IJSF_SB_EEEEEEEvNS4_8identityES12_S1C_vS1D_EENS_8epilogue10collective18CollectiveEpilogueINS1F_23Sm100TmaWarpSpecializedILi2ELi2ELi64ELb0ELb0EEEJSG_NS5_IJNSV_ISE_SB_EENSV_INSA_ILi64EEESB_EEEEESH_SI_SH_SI_NS1F_6fusion15FusionCallbacksIS1J_NS1O_17LinearCombinationISH_fSH_fLNS_15FloatRoundStyleE2EEESG_S1N_JEEENS4_5SM1004TMEM4LOAD26SM100_TMEM_LOAD_32dp32b64xES12_NS13_INS14_ILi2ELi4ELi3EEES17_NSV_INS5_IJS18_S1L_EEENS5_IJS1L_SB_EEEEEEENS4_39AutoVectorizingCopyWithAssumedAlignmentILi128EEENS4_14SM90_TMA_STOREES22_S24_S24_EEEvvEEEEvNT_6ParamsE,"a",@progbits
	.sectionflags	@""
	.align	4
.nv.constant0._ZN7cutlass13device_kernelINS_4gemm6kernel13GemmUniversalIN4cute5tupleIJiiiiEEENS1_10collective13CollectiveMmaINS1_35MainloopSm100TmaUmmaWarpSpecializedILi5ELi2ELi4ENS5_IJNS4_1CILi1EEESB_SB_EEEEENS5_IJNSA_ILi128EEESE_NSA_ILi32EEEEEENS_12float_e5m2_tENS5_IJlSB_lEEESH_SI_NS4_8TiledMMAINS4_8MMA_AtomIJNS4_10MMA_TraitsINS4_19SM100_MMA_F8F6F4_SSEJSH_SH_fSE_SE_NS4_17integral_constantINS4_4UMMA5MajorELSP_0EEESQ_NSN_INSO_7ScaleInELSR_0EEESS_EEEEEENS4_6LayoutISC_NS5_IJNSA_ILi0EEESW_SW_EEEEENS5_IJNS4_10UnderscoreESZ_SZ_EEEEENS4_13SM90_TMA_LOADENS4_14ComposedLayoutINS4_7SwizzleILi1ELi4ELi3EEENS4_18smem_ptr_flag_bitsILi8EEENSV_INS5_IJNSA_ILi8EEESF_EEENS5_IJSF_SB_EEEEEEEvNS4_8identityES12_S1C_vS1D_EENS_8epilogue10collective18CollectiveEpilogueINS1F_23Sm100TmaWarpSpecializedILi2ELi2ELi64ELb0ELb0EEEJSG_NS5_IJNSV_ISE_SB_EENSV_INSA_ILi64EEESB_EEEEESH_SI_SH_SI_NS1F_6fusion15FusionCallbacksIS1J_NS1O_17LinearCombinationISH_fSH_fLNS_15FloatRoundStyleE2EEESG_S1N_JEEENS4_5SM1004TMEM4LOAD26SM100_TMEM_LOAD_32dp32b64xES12_NS13_INS14_ILi2ELi4ELi3EEES17_NSV_INS5_IJS18_S1L_EEENS5_IJS1L_SB_EEEEEEENS4_39AutoVectorizingCopyWithAssumedAlignmentILi128EEENS4_14SM90_TMA_STOREES22_S24_S24_EEEvvEEEEvNT_6ParamsE:
	.zero		2944


//--------------------- SYMBOLS --------------------------

	.type		.nv.reservedSmem.offset0,@object
	.size		.nv.reservedSmem.offset0,0x4
	.type		.nv.reservedSmem.cap,@object
	.size		.nv.reservedSmem.cap,0x4
	.type		__assertfail,@function
